def gluon_wgmma(
    a_ptr,
    b_ptr,
    c_ptr,
    M,
    N,
    K,
    stride_am,
    stride_bk,
    stride_cm,
    BLOCK_M: gl.constexpr,
    BLOCK_N: gl.constexpr,
    BLOCK_K: gl.constexpr,
    DTYPE: gl.constexpr,
    A_LAYOUT: gl.constexpr,
    B_LAYOUT: gl.constexpr,
    C_LAYOUT: gl.constexpr,
    B_SHAPE: gl.constexpr,
    TRANS_B: gl.constexpr,
    NUM_BUFFERS: gl.constexpr,
    NUM_WARPS: gl.constexpr,
):
    a_desc = tma.make_tensor_descriptor(
        a_ptr, [M, K], [stride_am, 1], [BLOCK_M, BLOCK_K], A_LAYOUT
    )
    b_desc = tma.make_tensor_descriptor(
        b_ptr,
        [N, K] if TRANS_B else [K, N],
        [stride_bk, 1],
        B_SHAPE,
        B_LAYOUT,
    )
    c_desc = tma.make_tensor_descriptor(
        c_ptr, [M, N], [stride_cm, 1], [BLOCK_M, BLOCK_N], C_LAYOUT
    )

    a_bufs = gl.allocate_shared_memory(
        DTYPE, [NUM_BUFFERS, BLOCK_M, BLOCK_K], A_LAYOUT
    )
    b_bufs = gl.allocate_shared_memory(DTYPE, [NUM_BUFFERS] + B_SHAPE, B_LAYOUT)

    pid_m = gl.program_id(0)
    pid_n = gl.program_id(1)
    off_m = pid_m * BLOCK_M
    off_n = pid_n * BLOCK_N

    mma_layout: gl.constexpr = pick_wgmma_layout(DTYPE, BLOCK_M, BLOCK_N, NUM_WARPS)
    acc = warpgroup_mma_init(
        gl.zeros((BLOCK_M, BLOCK_N), dtype=gl.float32, layout=mma_layout)
    )

    bars = gl.allocate_shared_memory(
        gl.int64, [NUM_BUFFERS, 1], mbarrier.MBarrierLayout()
    )
    for i in gl.static_range(NUM_BUFFERS):
        mbarrier.init(bars.index(i), count=1)
    idx = 0
    phase = 0

    for k in range(0, K, BLOCK_K):
        a = a_bufs.index(idx)
        b = b_bufs.index(idx)
        bar = bars.index(idx)
        mbarrier.expect(bar, a_desc.block_type.nbytes + b_desc.block_type.nbytes)
        tma.async_copy_global_to_shared(a_desc, [off_m, k], bar, a)
        tma.async_copy_global_to_shared(
            b_desc, [off_n, k] if TRANS_B else [k, off_n], bar, b
        )
        mbarrier.wait(bar, phase=phase)

        if TRANS_B:
            b = b.permute((1, 0))
        acc = warpgroup_mma_wait(num_outstanding=0, deps=(acc,))
        acc = warpgroup_mma(a, b, acc, is_async=True)

        idx += 1
        if idx == NUM_BUFFERS:
            idx = 0
            phase ^= 1

    acc = warpgroup_mma_wait(num_outstanding=0, deps=(acc,))
    for i in gl.static_range(NUM_BUFFERS):
        mbarrier.invalidate(bars.index(i))

    c_smem = gl.allocate_shared_memory(DTYPE, [BLOCK_M, BLOCK_N], C_LAYOUT)
    c_smem.store(acc.to(DTYPE))
    fence_async_shared()
    tma.async_copy_shared_to_global(c_desc, [off_m, off_n], c_smem)
    tma.store_wait(pendings=0)

# config = {"BLOCK_K": 32, "BLOCK_M": 256, "BLOCK_N": 64, "arch": "sm_90", "dtype": "bf16", "num_buffers": 3, "num_warps": 4, "trans_b": 0}
# arch = sm_90


// ===== COMPILED SASS (sm_90a) =====

	.target	sm_90a

	.elftype	@"ET_EXEC"


//--------------------- .note.nv.tkinfo           --------------------------
	.section	.note.nv.tkinfo,"",@"SHT_NOTE"
	.sectionflags	@"SHF_NOTE_NV_TKINFO"
	.tkinfo
        /*0018*/ 	.word	0x00000002
        /*0030*/ 	.string	""
        /*0030*/ 	.string	"ptxas"
        /*0030*/ 	.string	"Cuda compilation tools, release 13.0, V13.0.88"
        /*0030*/ 	.string	"Build cuda_13.0.r13.0/compiler.36424714_0"
        /*0030*/ 	.string	"-v  -suppress-debug-info  -lineinfo  -arch sm_90a "



//--------------------- .note.nv.cuinfo           --------------------------
	.section	.note.nv.cuinfo,"",@"SHT_NOTE"
	.sectionflags	@"SHF_NOTE_NV_CUINFO"
        /*0018*/ 	.short	0x0002
        /*001a*/ 	.short	0x005a
        /*001c*/ 	.short	0x0082
	.zero		2


//--------------------- .nv.info                  --------------------------
	.section	.nv.info,"",@"SHT_CUDA_INFO"
	.align	4


	//----- nvinfo : EIATTR_REGCOUNT
	.align		4
        /*0000*/ 	.byte	0x04, 0x2f
        /*0002*/ 	.short	(.L_1 - .L_0)
	.align		4
.L_0:
        /*0004*/ 	.word	index@(gluon_wgmma)
        /*0008*/ 	.word	0x0000009a


	//----- nvinfo : EIATTR_FRAME_SIZE
	.align		4
.L_1:
        /*000c*/ 	.byte	0x04, 0x11
        /*000e*/ 	.short	(.L_3 - .L_2)
	.align		4
.L_2:
        /*0010*/ 	.word	index@(gluon_wgmma)
        /*0014*/ 	.word	0x00000000


	//----- nvinfo : EIATTR_MIN_STACK_SIZE
	.align		4
.L_3:
        /*0018*/ 	.byte	0x04, 0x12
        /*001a*/ 	.short	(.L_5 - .L_4)
	.align		4
.L_4:
        /*001c*/ 	.word	index@(gluon_wgmma)
        /*0020*/ 	.word	0x00000000
.L_5:


//--------------------- .nv.compat                --------------------------
	.section	.nv.compat,"",@"SHT_CUDA_COMPAT_INFO"
	.align	4
        /*0000*/ 	.byte	0x02, 0x09, 0x01, 0x00, 0x02, 0x02, 0x04, 0x00, 0x02, 0x05, 0x05, 0x00, 0x03, 0x07, 0x01, 0x01
        /*0010*/ 	.byte	0x02, 0x03, 0x03, 0x00, 0x02, 0x06, 0x01, 0x00, 0x04, 0x0b, 0x08, 0x00, 0x00, 0x00, 0x00, 0x00
        /*0020*/ 	.byte	0x00, 0x00, 0x00, 0x00


//--------------------- .nv.info.gluon_wgmma      --------------------------
	.section	.nv.info.gluon_wgmma,"",@"SHT_CUDA_INFO"
	.sectionflags	@""
	.align	4


	//----- nvinfo : EIATTR_CUDA_API_VERSION
	.align		4
        /*0000*/ 	.byte	0x04, 0x37
        /*0002*/ 	.short	(.L_7 - .L_6)
.L_6:
        /*0004*/ 	.word	0x00000082


	//----- nvinfo : EIATTR_KPARAM_INFO
	.align		4
.L_7:
        /*0008*/ 	.byte	0x04, 0x17
        /*000a*/ 	.short	(.L_9 - .L_8)
.L_8:
        /*000c*/ 	.word	0x00000000
        /*0010*/ 	.short	0x000a
        /*0012*/ 	.short	0x0048
        /*0014*/ 	.byte	0x00, 0xf4, 0x21, 0x00


	//----- nvinfo : EIATTR_KPARAM_INFO
	.align		4
.L_9:
        /*0018*/ 	.byte	0x04, 0x17
        /*001a*/ 	.short	(.L_11 - .L_10)
.L_10:
        /*001c*/ 	.word	0x00000000
        /*0020*/ 	.short	0x0009
        /*0022*/ 	.short	0x0040
        /*0024*/ 	.byte	0x00, 0xf4, 0x21, 0x00


	//----- nvinfo : EIATTR_KPARAM_INFO
	.align		4
.L_11:
        /*0028*/ 	.byte	0x04, 0x17
        /*002a*/ 	.short	(.L_13 - .L_12)
.L_12:
        /*002c*/ 	.word	0x00000000
        /*0030*/ 	.short	0x0008
        /*0032*/ 	.short	0x0038
        /*0034*/ 	.byte	0x00, 0xf0, 0x21, 0x00


	//----- nvinfo : EIATTR_KPARAM_INFO
	.align		4
.L_13:
        /*0038*/ 	.byte	0x04, 0x17
        /*003a*/ 	.short	(.L_15 - .L_14)
.L_14:
        /*003c*/ 	.word	0x00000000
        /*0040*/ 	.short	0x0007
        /*0042*/ 	.short	0x0030
        /*0044*/ 	.byte	0x00, 0xf0, 0x21, 0x00


	//----- nvinfo : EIATTR_KPARAM_INFO
	.align		4
.L_15:
        /*0048*/ 	.byte	0x04, 0x17
        /*004a*/ 	.short	(.L_17 - .L_16)
.L_16:
        /*004c*/ 	.word	0x00000000
        /*0050*/ 	.short	0x0006
        /*0052*/ 	.short	0x0028
        /*0054*/ 	.byte	0x00, 0xf0, 0x21, 0x00


	//----- nvinfo : EIATTR_KPARAM_INFO
	.align		4
.L_17:
        /*0058*/ 	.byte	0x04, 0x17
        /*005a*/ 	.short	(.L_19 - .L_18)
.L_18:
        /*005c*/ 	.word	0x00000000
        /*0060*/ 	.short	0x0005
        /*0062*/ 	.short	0x0020
        /*0064*/ 	.byte	0x00, 0xf0, 0x11, 0x00


	//----- nvinfo : EIATTR_KPARAM_INFO
	.align		4
.L_19:
        /*0068*/ 	.byte	0x04, 0x17
        /*006a*/ 	.short	(.L_21 - .L_20)
.L_20:
        /*006c*/ 	.word	0x00000000
        /*0070*/ 	.short	0x0004
        /*0072*/ 	.short	0x001c
        /*0074*/ 	.byte	0x00, 0xf0, 0x11, 0x00


	//----- nvinfo : EIATTR_KPARAM_INFO
	.align		4
.L_21:
        /*0078*/ 	.byte	0x04, 0x17
        /*007a*/ 	.short	(.L_23 - .L_22)
.L_22:
        /*007c*/ 	.word	0x00000000
        /*0080*/ 	.short	0x0003
        /*0082*/ 	.short	0x0018
        /*0084*/ 	.byte	0x00, 0xf0, 0x11, 0x00


	//----- nvinfo : EIATTR_KPARAM_INFO
	.align		4
.L_23:
        /*0088*/ 	.byte	0x04, 0x17
        /*008a*/ 	.short	(.L_25 - .L_24)
.L_24:
        /*008c*/ 	.word	0x00000000
        /*0090*/ 	.short	0x0002
        /*0092*/ 	.short	0x0010
        /*0094*/ 	.byte	0x00, 0xf4, 0x21, 0x00


	//----- nvinfo : EIATTR_KPARAM_INFO
	.align		4
.L_25:
        /*0098*/ 	.byte	0x04, 0x17
        /*009a*/ 	.short	(.L_27 - .L_26)
.L_26:
        /*009c*/ 	.word	0x00000000
        /*00a0*/ 	.short	0x0001
        /*00a2*/ 	.short	0x0008
        /*00a4*/ 	.byte	0x00, 0xf4, 0x21, 0x00


	//----- nvinfo : EIATTR_KPARAM_INFO
	.align		4
.L_27:
        /*00a8*/ 	.byte	0x04, 0x17
        /*00aa*/ 	.short	(.L_29 - .L_28)
.L_28:
        /*00ac*/ 	.word	0x00000000
        /*00b0*/ 	.short	0x0000
        /*00b2*/ 	.short	0x0000
        /*00b4*/ 	.byte	0x00, 0xf4, 0x21, 0x00


	//----- nvinfo : EIATTR_SPARSE_MMA_MASK
	.align		4
.L_29:
        /*00b8*/ 	.byte	0x03, 0x50
        /*00ba*/ 	.short	0x0000


	//----- nvinfo : EIATTR_MAXREG_COUNT
	.align		4
        /*00bc*/ 	.byte	0x03, 0x1b
        /*00be*/ 	.short	0x00ff


	//----- nvinfo : EIATTR_NUM_BARRIERS
	.align		4
        /*00c0*/ 	.byte	0x02, 0x4c
        /*00c2*/ 	.byte	0x01
	.zero		1


	//----- nvinfo : EIATTR_MERCURY_ISA_VERSION
	.align		4
        /*00c4*/ 	.byte	0x03, 0x5f
        /*00c6*/ 	.short	0x0101


	//----- nvinfo : EIATTR_INT_WARP_WIDE_INSTR_OFFSETS
	.align		4
        /*00c8*/ 	.byte	0x04, 0x31
        /*00ca*/ 	.short	(.L_31 - .L_30)


	//   ....[0]....
.L_30:
        /*00cc*/ 	.word	0x00001630


	//   ....[1]....
        /*00d0*/ 	.word	0x00001650


	//   ....[2]....
        /*00d4*/ 	.word	0x00001660


	//   ....[3]....
        /*00d8*/ 	.word	0x00001740


	//   ....[4]....
        /*00dc*/ 	.word	0x00001d20


	//   ....[5]....
        /*00e0*/ 	.word	0x00001d30


	//   ....[6]....
        /*00e4*/ 	.word	0x00001db0


	//   ....[7]....
        /*00e8*/ 	.word	0x00001dc0


	//   ....[8]....
        /*00ec*/ 	.word	0x00002290


	//   ....[9]....
        /*00f0*/ 	.word	0x000022b0


	//----- nvinfo : EIATTR_COOP_GROUP_MASK_REGIDS
	.align		4
.L_31:
        /*00f4*/ 	.byte	0x04, 0x29
        /*00f6*/ 	.short	(.L_33 - .L_32)


	//   ....[0]....
.L_32:
        /*00f8*/ 	.word	0xffffffff


	//   ....[1]....
        /*00fc*/ 	.word	0xffffffff


	//   ....[2]....
        /*0100*/ 	.word	0xffffffff


	//----- nvinfo : EIATTR_COOP_GROUP_INSTR_OFFSETS
	.align		4
.L_33:
        /*0104*/ 	.byte	0x04, 0x28
        /*0106*/ 	.short	(.L_35 - .L_34)


	//   ....[0]....
.L_34:
        /*0108*/ 	.word	0x00000150


	//   ....[1]....
        /*010c*/ 	.word	0x00000720


	//   ....[2]....
        /*0110*/ 	.word	0x00000cd0


	//----- nvinfo : EIATTR_MBARRIER_INSTR_OFFSETS
	.align		4
.L_35:
        /*0114*/ 	.byte	0x04, 0x39
        /*0116*/ 	.short	(.L_37 - .L_36)


	//   ....[0]....
.L_36:
        /*0118*/ 	.word	0x000017b0
        /*011c*/ 	.word	0x000000ff
        /*0120*/ 	.word	0x0000f000
        /*0124*/ 	.short	0x0100
        /*0126*/ 	.byte	0x14
	.zero		1


	//   ....[1]....
        /*0128*/ 	.word	0x000017d0
        /*012c*/ 	.word	0x000000ff
        /*0130*/ 	.word	0x0000f008
        /*0134*/ 	.short	0x0100
        /*0136*/ 	.byte	0x14
	.zero		1


	//   ....[2]....
        /*0138*/ 	.word	0x000017f0
        /*013c*/ 	.word	0x000000ff
        /*0140*/ 	.word	0x0000f010
        /*0144*/ 	.short	0x0100
        /*0146*/ 	.byte	0x14
	.zero		1


	//   ....[3]....
        /*0148*/ 	.word	0x00001e80
        /*014c*/ 	.word	0x000000ff
        /*0150*/ 	.word	0x0000f000
        /*0154*/ 	.short	0x010a
        /*0156*/ 	.byte	0x15
	.zero		1


	//   ....[4]....
        /*0158*/ 	.word	0x00002210
        /*015c*/ 	.word	0x000000ff
        /*0160*/ 	.word	0x0000f000
        /*0164*/ 	.short	0x0108
        /*0166*/ 	.byte	0x14
	.zero		1


	//   ....[5]....
        /*0168*/ 	.word	0x00002350
        /*016c*/ 	.word	0x000000ff
        /*0170*/ 	.word	0x0000f008
        /*0174*/ 	.short	0x0108
        /*0176*/ 	.byte	0x14
	.zero		1


	//   ....[6]....
        /*0178*/ 	.word	0x00002440
        /*017c*/ 	.word	0x000000ff
        /*0180*/ 	.word	0x0000f010
        /*0184*/ 	.short	0x0108
        /*0186*/ 	.byte	0x14
	.zero		1


	//   ....[7]....
        /*0188*/ 	.word	0x00002840
        /*018c*/ 	.word	0x000000ff
        /*0190*/ 	.word	0x0000f000
        /*0194*/ 	.short	0x010a
        /*0196*/ 	.byte	0x15
	.zero		1


	//----- nvinfo : EIATTR_NUM_MBARRIERS
	.align		4
.L_37:
        /*0198*/ 	.byte	0x03, 0x38
        /*019a*/ 	.short	0x0003


	//----- nvinfo : EIATTR_EXIT_INSTR_OFFSETS
	.align		4
        /*019c*/ 	.byte	0x04, 0x1c
        /*019e*/ 	.short	(.L_39 - .L_38)


	//   ....[0]....
.L_38:
        /*01a0*/ 	.word	0x00002830


	//----- nvinfo : EIATTR_REQNTID
	.align		4
.L_39:
        /*01a4*/ 	.byte	0x04, 0x10
        /*01a6*/ 	.short	(.L_41 - .L_40)
.L_40:
        /*01a8*/ 	.word	0x00000080
        /*01ac*/ 	.word	0x00000001
        /*01b0*/ 	.word	0x00000001


	//----- nvinfo : EIATTR_CRS_STACK_SIZE
	.align		4
.L_41:
        /*01b4*/ 	.byte	0x04, 0x1e
        /*01b6*/ 	.short	(.L_43 - .L_42)
.L_42:
        /*01b8*/ 	.word	0x00000000


	//----- nvinfo : EIATTR_CBANK_PARAM_SIZE
	.align		4
.L_43:
        /*01bc*/ 	.byte	0x03, 0x19
        /*01be*/ 	.short	0x0050


	//----- nvinfo : EIATTR_PARAM_CBANK
	.align		4
        /*01c0*/ 	.byte	0x04, 0x0a
        /*01c2*/ 	.short	(.L_45 - .L_44)
	.align		4
.L_44:
        /*01c4*/ 	.word	index@(.nv.constant0.gluon_wgmma)
        /*01c8*/ 	.short	0x0210
        /*01ca*/ 	.short	0x0050


	//----- nvinfo : EIATTR_SW_WAR
	.align		4
.L_45:
        /*01cc*/ 	.byte	0x04, 0x36
        /*01ce*/ 	.short	(.L_47 - .L_46)
.L_46:
        /*01d0*/ 	.word	0x00000008
.L_47:


//--------------------- .nv.callgraph             --------------------------
	.section	.nv.callgraph,"",@"SHT_CUDA_CALLGRAPH"
	.align	4
	.sectionentsize	8
	.align		4
        /*0000*/ 	.word	0x00000000
	.align		4
        /*0004*/ 	.word	0xffffffff
	.align		4
        /*0008*/ 	.word	0x00000000
	.align		4
        /*000c*/ 	.word	0xfffffffe
	.align		4
        /*0010*/ 	.word	0x00000000
	.align		4
        /*0014*/ 	.word	0xfffffffd
	.align		4
        /*0018*/ 	.word	0x00000000
	.align		4
        /*001c*/ 	.word	0xfffffffc


//--------------------- .text.gluon_wgmma         --------------------------
	.section	.text.gluon_wgmma,"ax",@progbits
	.align	128
        .global         gluon_wgmma
        .type           gluon_wgmma,@function
        .size           gluon_wgmma,(.L_x_52 - gluon_wgmma)
        .other          gluon_wgmma,@"STO_CUDA_ENTRY STV_DEFAULT"
gluon_wgmma:
.text.gluon_wgmma:
[----:B------:R-:W-:Y:S01]  /*0000*/  LDC R1, c[0x0][0x28] ;  /* 0x00000a00ff017b82 */ /* 0x000fe20000000800 */
[----:B------:R-:W1:Y:S07]  /*0010*/  S2R R0, SR_TID.X ;  /* 0x0000000000007919 */ /* 0x000e6e0000002100 */
[----:B------:R-:W2:Y:S01]  /*0020*/  S2UR UR4, SR_CgaCtaId ;  /* 0x00000000000479c3 */ /* 0x000ea20000008800 */
[----:B------:R-:W-:Y:S01]  /*0030*/  UMOV UR20, 0x400 ;  /* 0x0000040000147882 */ /* 0x000fe20000000000 */
[----:B------:R-:W-:Y:S01]  /*0040*/  ULDC UR6, c[0x0][0xc] ;  /* 0x0000030000067ab9 */ /* 0x000fe20000000800 */
[----:B------:R-:W-:Y:S01]  /*0050*/  ULDC.64 UR32, c[0x0][0x250] ;  /* 0x0000940000207ab9 */ /* 0x000fe20000000a00 */
[----:B------:R-:W-:Y:S04]  /*0060*/  BSSY B0, `(.L_x_0) ;  /* 0x000001f000007945 */ /* 0x000fe80003800000 */
[----:B------:R-:W3:Y:S08]  /*0070*/  LDC R6, c[0x0][0x228] ;  /* 0x00008a00ff067b82 */ /* 0x000ef00000000800 */
[----:B------:R-:W4:Y:S08]  /*0080*/  LDC R14, c[0x0][0x230] ;  /* 0x00008c00ff0e7b82 */ /* 0x000f300000000800 */
[----:B------:R-:W-:Y:S01]  /*0090*/  S2UR UR23, SR_CTAID.Y ;  /* 0x00000000001779c3 */ /* 0x000fe20000002600 */
[----:B--2---:R-:W-:-:S03]  /*00a0*/  ULEA UR20, UR4, UR20, 0x18 ;  /* 0x0000001404147291 */ /* 0x004fc6000f8ec03f */
[----:B------:R-:W-:Y:S01]  /*00b0*/  ULDC UR4, c[0x0][0x10] ;  /* 0x0000040000047ab9 */ /* 0x000fe20000000800 */
[----:B-1----:R-:W-:-:S03]  /*00c0*/  LOP3.LUT R2, R0, 0x7f, RZ, 0xc0, !PT ;  /* 0x0000007f00027812 */ /* 0x002fc600078ec0ff */
[----:B------:R-:W1:Y:S01]  /*00d0*/  S2UR UR5, SR_CTAID.Z ;  /* 0x00000000000579c3 */ /* 0x000e620000002700 */
[----:B---3--:R-:W-:Y:S01]  /*00e0*/  VIADD R6, R6, 0xffffffff ;  /* 0xffffffff06067836 */ /* 0x008fe20000000000 */
[C---:B------:R-:W-:Y:S02]  /*00f0*/  ISETP.GE.U32.AND P0, PT, R2.reuse, 0x20, PT ;  /* 0x000000200200780c */ /* 0x040fe40003f06070 */
[C---:B------:R-:W-:Y:S02]  /*0100*/  ISETP.NE.U32.AND P2, PT, R2.reuse, RZ, PT ;  /* 0x000000ff0200720c */ /* 0x040fe40003f45070 */
[----:B------:R-:W-:Y:S02]  /*0110*/  LEA R12, R2, UR20, 0x2 ;  /* 0x00000014020c7c11 */ /* 0x000fe4000f8e10ff */
[----:B------:R-:W2:Y:S01]  /*0120*/  S2UR UR34, SR_CTAID.X ;  /* 0x00000000002279c3 */ /* 0x000ea20000002500 */
[----:B----4-:R-:W-:-:S06]  /*0130*/  VIADD R13, R14, 0xffffffff ;  /* 0xffffffff0e0d7836 */ /* 0x010fcc0000000000 */
[----:B------:R3:W-:Y:S01]  /*0140*/  @!P0 STS [R12], RZ ;  /* 0x000000ff0c008388 */ /* 0x0007e20000000800 */
[----:B------:R-:W-:-:S03]  /*0150*/  NOP ;  /* 0x0000000000007918 */ /* 0x000fc60000000000 */
[----:B------:R3:W-:Y:S01]  /*0160*/  @!P2 STS [UR20+0x24], R6 ;  /* 0x00002406ff00a988 */ /* 0x0007e20008000814 */
[----:B-1----:R-:W-:-:S03]  /*0170*/  UIMAD UR4, UR5, UR4, UR23 ;  /* 0x00000004050472a4 */ /* 0x002fc6000f8e0217 */
[----:B------:R3:W-:Y:S01]  /*0180*/  @!P2 STS [UR20+0x20], R13 ;  /* 0x0000200dff00a988 */ /* 0x0007e20008000814 */
[----:B--2---:R-:W-:-:S04]  /*0190*/  UIMAD UR4, UR4, UR6, UR34 ;  /* 0x00000006040472a4 */ /* 0x004fc8000f8e0222 */
[----:B------:R-:W-:-:S03]  /*01a0*/  UIMAD UR5, UR4, 0x180, URZ ;  /* 0x00000180040578a4 */ /* 0x000fc6000f8e023f */
[----:B------:R-:W-:Y:S01]  /*01b0*/  UMOV UR4, URZ ;  /* 0x0000003f00047c82 */ /* 0x000fe20008000000 */
[----:B------:R-:W-:-:S04]  /*01c0*/  UIADD3 UR28, UP0, UR5, UR32, URZ ;  /* 0x00000020051c7290 */ /* 0x000fc8000ff1e03f */
[----:B------:R-:W-:Y:S01]  /*01d0*/  ULEA.HI.X.SX32 UR29, UR5, UR33, 0x1, UP0 ;  /* 0x00000021051d7291 */ /* 0x000fe200080f0e3f */
[----:B---3--:R-:W-:Y:S11]  /*01e0*/  @P2 BRA `(.L_x_1) ;  /* 0x0000000000182947 */ /* 0x008ff60003800000 */
[----:B------:R-:W1:Y:S01]  /*01f0*/  LDS R3, [UR20+0x8] ;  /* 0x00000814ff037984 */ /* 0x000e620008000800 */
[----:B------:R-:W2:Y:S01]  /*0200*/  LDC.64 R8, c[0x0][0x210] ;  /* 0x00008400ff087b82 */ /* 0x000ea20000000a00 */
[----:B------:R-:W-:Y:S02]  /*0210*/  IMAD.MOV.U32 R4, RZ, RZ, 0x70 ;  /* 0x00000070ff047424 */ /* 0x000fe400078e00ff */
[----:B--2---:R2:W-:Y:S03]  /*0220*/  STS.64 [UR20], R8 ;  /* 0x00000008ff007988 */ /* 0x0045e60008000a14 */
[----:B-1----:R-:W-:-:S05]  /*0230*/  LOP3.LUT R3, R3, 0x10, R4, 0xd8, !PT ;  /* 0x0000001003037812 */ /* 0x002fca00078ed804 */
[----:B------:R2:W-:Y:S02]  /*0240*/  STS [UR20+0x8], R3 ;  /* 0x00000803ff007988 */ /* 0x0005e40008000814 */
.L_x_1:
[----:B------:R-:W-:Y:S05]  /*0250*/  BSYNC B0 ;  /* 0x0000000000007941 */ /* 0x000fea0003800000 */
.L_x_0:
[----:B------:R-:W-:Y:S04]  /*0260*/  BSSY B0, `(.L_x_2) ;  /* 0x000000a000007945 */ /* 0x000fe80003800000 */
[----:B------:R-:W-:Y:S05]  /*0270*/  @P2 BRA `(.L_x_3) ;  /* 0x0000000000202947 */ /* 0x000fea0003800000 */
[----:B--2---:R-:W1:Y:S01]  /*0280*/  LDS R3, [UR20+0x34] ;  /* 0x00003414ff037984 */ /* 0x004e620008000800 */
[----:B------:R-:W-:Y:S02]  /*0290*/  IMAD.MOV.U32 R4, RZ, RZ, 0x1f000000 ;  /* 0x1f000000ff047424 */ /* 0x000fe400078e00ff */
[----:B------:R-:W-:Y:S01]  /*02a0*/  @!P2 IMAD.MOV.U32 R5, RZ, RZ, 0xff ;  /* 0x000000ffff05a424 */ /* 0x000fe200078e00ff */
[----:B------:R-:W2:Y:S02]  /*02b0*/  @!P2 LDS R8, [UR20+0x38] ;  /* 0x00003814ff08a984 */ /* 0x000ea40008000800 */
[----:B-1----:R-:W-:Y:S02]  /*02c0*/  LOP3.LUT R3, R3, 0xff000000, R4, 0xb8, !PT ;  /* 0xff00000003037812 */ /* 0x002fe400078eb804 */
[----:B--2---:R-:W-:-:S03]  /*02d0*/  @!P2 LOP3.LUT R4, R8, 0xff, R5, 0xb8, !PT ;  /* 0x000000ff0804a812 */ /* 0x004fc600078eb805 */
[----:B------:R1:W-:Y:S04]  /*02e0*/  STS [UR20+0x34], R3 ;  /* 0x00003403ff007988 */ /* 0x0003e80008000814 */
[----:B------:R1:W-:Y:S02]  /*02f0*/  @!P2 STS [UR20+0x38], R4 ;  /* 0x00003804ff00a988 */ /* 0x0003e40008000814 */
.L_x_3:
[----:B------:R-:W-:Y:S05]  /*0300*/  BSYNC B0 ;  /* 0x0000000000007941 */ /* 0x000fea0003800000 */
.L_x_2:
[----:B------:R-:W-:Y:S04]  /*0310*/  BSSY B0, `(.L_x_4) ;  /* 0x000000e000007945 */ /* 0x000fe80003800000 */
[----:B------:R-:W-:Y:S05]  /*0320*/  @P2 BRA `(.L_x_5) ;  /* 0x0000000000302947 */ /* 0x000fea0003800000 */
[----:B-1----:R-:W1:Y:S01]  /*0330*/  LDS R4, [UR20+0x34] ;  /* 0x00003414ff047984 */ /* 0x002e620008000800 */
[----:B------:R-:W3:Y:S03]  /*0340*/  LDC.64 R10, c[0x0][0x238] ;  /* 0x00008e00ff0a7b82 */ /* 0x000ee60000000a00 */
[----:B--2---:R-:W2:Y:S01]  /*0350*/  LDS R3, [UR20+0x1c] ;  /* 0x00001c14ff037984 */ /* 0x004ea20008000800 */
[C---:B---3--:R-:W-:Y:S01]  /*0360*/  SHF.L.U64.HI R8, R10.reuse, 0x1, R11 ;  /* 0x000000010a087819 */ /* 0x048fe2000001020b */
[----:B------:R-:W-:-:S03]  /*0370*/  IMAD.SHL.U32 R5, R10, 0x2, RZ ;  /* 0x000000020a057824 */ /* 0x000fc600078e00ff */
[--C-:B------:R-:W-:Y:S02]  /*0380*/  SHF.R.U32.HI R10, RZ, 0x4, R8.reuse ;  /* 0x00000004ff0a7819 */ /* 0x100fe40000011608 */
[----:B------:R-:W-:-:S05]  /*0390*/  SHF.R.U64 R5, R5, 0x4, R8 ;  /* 0x0000000405057819 */ /* 0x000fca0000001208 */
[----:B------:R3:W-:Y:S01]  /*03a0*/  STS [UR20+0xc], R5 ;  /* 0x00000c05ff007988 */ /* 0x0007e20008000814 */
[----:B-1----:R-:W-:Y:S02]  /*03b0*/  LOP3.LUT R4, R4, 0x7, RZ, 0xb8, !PT ;  /* 0x0000000704047812 */ /* 0x002fe400078eb8ff */
[----:B--2---:R-:W-:-:S03]  /*03c0*/  LOP3.LUT R3, R3, 0xf, R10, 0xb8, !PT ;  /* 0x0000000f03037812 */ /* 0x004fc600078eb80a */
[----:B------:R3:W-:Y:S04]  /*03d0*/  STS [UR20+0x34], R4 ;  /* 0x00003404ff007988 */ /* 0x0007e80008000814 */
[----:B------:R3:W-:Y:S02]  /*03e0*/  STS [UR20+0x1c], R3 ;  /* 0x00001c03ff007988 */ /* 0x0007e40008000814 */
.L_x_5:
[----:B------:R-:W-:Y:S05]  /*03f0*/  BSYNC B0 ;  /* 0x0000000000007941 */ /* 0x000fea0003800000 */
.L_x_4:
[----:B------:R-:W-:Y:S04]  /*0400*/  BSSY B1, `(.L_x_6) ;  /* 0x000001a000017945 */ /* 0x000fe80003800000 */
[----:B------:R-:W-:Y:S04]  /*0410*/  BSSY B0, `(.L_x_7) ;  /* 0x0000015000007945 */ /* 0x000fe80003800000 */
[----:B------:R-:W-:Y:S05]  /*0420*/  @P2 BRA `(.L_x_8) ;  /* 0x0000000000202947 */ /* 0x000fea0003800000 */
[----:B-123--:R-:W1:Y:S02]  /*0430*/  LDS R3, [UR20+0x34] ;  /* 0x00003414ff037984 */ /* 0x00ee640008000800 */
[----:B-1----:R-:W-:-:S05]  /*0440*/  LOP3.LUT R3, R3, 0x38, RZ, 0xb8, !PT ;  /* 0x0000003803037812 */ /* 0x002fca00078eb8ff */
[----:B------:R1:W-:Y:S01]  /*0450*/  STS [UR20+0x34], R3 ;  /* 0x00003403ff007988 */ /* 0x0003e20008000814 */
[----:B------:R-:W-:Y:S05]  /*0460*/  @P2 BRA `(.L_x_9) ;  /* 0x0000000000202947 */ /* 0x000fea0003800000 */
[----:B-1----:R-:W1:Y:S01]  /*0470*/  LDS R3, [UR20+0x8] ;  /* 0x00000814ff037984 */ /* 0x002e620008000800 */
[----:B------:R-:W-:-:S05]  /*0480*/  IMAD.MOV.U32 R4, RZ, RZ, 0x780 ;  /* 0x00000780ff047424 */ /* 0x000fca00078e00ff */
[----:B-1----:R-:W-:-:S05]  /*0490*/  LOP3.LUT R3, R3, 0x500, R4, 0xd8, !PT ;  /* 0x0000050003037812 */ /* 0x002fca00078ed804 */
[----:B------:R4:W-:Y:S02]  /*04a0*/  STS [UR20+0x8], R3 ;  /* 0x00000803ff007988 */ /* 0x0009e40008000814 */
.L_x_8:
[----:B------:R-:W-:Y:S05]  /*04b0*/  @P2 BRA `(.L_x_10) ;  /* 0x0000000000282947 */ /* 0x000fea0003800000 */
[----:B-1234-:R-:W1:Y:S02]  /*04c0*/  LDS R3, [UR20+0x8] ;  /* 0x00000814ff037984 */ /* 0x01ee640008000800 */
[----:B-1----:R-:W-:-:S05]  /*04d0*/  LOP3.LUT R3, R3, 0x1800, RZ, 0xb8, !PT ;  /* 0x0000180003037812 */ /* 0x002fca00078eb8ff */
[----:B------:R2:W-:Y:S02]  /*04e0*/  STS [UR20+0x8], R3 ;  /* 0x00000803ff007988 */ /* 0x0005e40008000814 */
.L_x_9:
[----:B------:R-:W-:Y:S05]  /*04f0*/  @P2 BREAK B0 ;  /* 0x0000000000002942 */ /* 0x000fea0003800000 */
[----:B------:R-:W-:Y:S05]  /*0500*/  @P2 BRA `(.L_x_11) ;  /* 0x0000000000242947 */ /* 0x000fea0003800000 */
[----:B------:R-:W3:Y:S01]  /*0510*/  LDS R4, [UR20+0x8] ;  /* 0x00000814ff047984 */ /* 0x000ee20008000800 */
[----:B-12---:R-:W-:-:S05]  /*0520*/  IMAD.MOV.U32 R3, RZ, RZ, 0x6000 ;  /* 0x00006000ff037424 */ /* 0x006fca00078e00ff */
[----:B---3--:R-:W-:-:S04]  /*0530*/  LOP3.LUT R3, R4, 0x4000, R3, 0xd8, !PT ;  /* 0x0000400004037812 */ /* 0x008fc800078ed803 */
[----:B------:R-:W-:-:S05]  /*0540*/  LOP3.LUT R3, R3, 0x400000, RZ, 0xb8, !PT ;  /* 0x0040000003037812 */ /* 0x000fca00078eb8ff */
[----:B------:R5:W-:Y:S02]  /*0550*/  STS [UR20+0x8], R3 ;  /* 0x00000803ff007988 */ /* 0x000be40008000814 */
.L_x_10:
[----:B------:R-:W-:Y:S05]  /*0560*/  BSYNC B0 ;  /* 0x0000000000007941 */ /* 0x000fea0003800000 */
.L_x_7:
[----:B-12345:R-:W1:Y:S02]  /*0570*/  @!P2 LDS R3, [UR20+0x8] ;  /* 0x00000814ff03a984 */ /* 0x03ee640008000800 */
[----:B-1----:R-:W-:-:S05]  /*0580*/  @!P2 LOP3.LUT R3, R3, 0x8000, RZ, 0xb8, !PT ;  /* 0x000080000303a812 */ /* 0x002fca00078eb8ff */
[----:B------:R3:W-:Y:S02]  /*0590*/  @!P2 STS [UR20+0x8], R3 ;  /* 0x00000803ff00a988 */ /* 0x0007e40008000814 */
.L_x_11:
[----:B------:R-:W-:Y:S05]  /*05a0*/  BSYNC B1 ;  /* 0x0000000000017941 */ /* 0x000fea0003800000 */
.L_x_6:
[----:B------:R-:W-:Y:S05]  /*05b0*/  WARPSYNC.ALL ;  /* 0x0000000000007948 */ /* 0x000fea0003800000 */
[----:B------:R-:W4:Y:S02]  /*05c0*/  LDC R7, c[0x0][0x22c] ;  /* 0x00008b00ff077b82 */ /* 0x000f240000000800 */
[----:B----4-:R-:W-:Y:S01]  /*05d0*/  VIADD R7, R7, 0xffffffff ;  /* 0xffffffff07077836 */ /* 0x010fe20000000000 */
[----:B------:R-:W-:Y:S06]  /*05e0*/  @P0 BRA `(.L_x_12) ;  /* 0x0000000000280947 */ /* 0x000fec0003800000 */
[----:B-123--:R-:W1:Y:S01]  /*05f0*/  S2R R3, SR_LANEID ;  /* 0x0000000000037919 */ /* 0x00ee620000000000 */
[----:B------:R-:W-:Y:S05]  /*0600*/  WARPSYNC.ALL ;  /* 0x0000000000007948 */ /* 0x000fea0003800000 */
[----:B-1----:R-:W-:-:S05]  /*0610*/  IMAD.SHL.U32 R3, R3, 0x4, RZ ;  /* 0x0000000403037824 */ /* 0x002fca00078e00ff */
[----:B------:R-:W1:Y:S01]  /*0620*/  LDS R9, [R3+UR20] ;  /* 0x0000001403097984 */ /* 0x000e620008000800 */
[----:B------:R-:W-:-:S05]  /*0630*/  IADD3 R4, P1, R3, UR28, RZ ;  /* 0x0000001c03047c10 */ /* 0x000fca000ff3e0ff */
[----:B------:R-:W-:-:S05]  /*0640*/  IMAD.X R5, RZ, RZ, UR29, P1 ;  /* 0x0000001dff057e24 */ /* 0x000fca00088e06ff */
[----:B-1----:R4:W5:Y:S01]  /*0650*/  ATOMG.E.EXCH.STRONG.GPU PT, RZ, [R4], R9 ;  /* 0x0000000904ff73a8 */ /* 0x00296200041ee100 */
[----:B------:R-:W-:-:S04]  /*0660*/  DEPBAR {5,4,3,2,1,0} ;  /* 0x0000003f0000791a */ /* 0x000fc80000000000 */
[----:B------:R4:W-:Y:S01]  /*0670*/  UTMACCTL.IV [UR28] ;  /* 0x000000001c0079b9 */ /* 0x0009e20008000000 */
[----:B------:R-:W-:Y:S01]  /*0680*/  NOP ;  /* 0x0000000000007918 */ /* 0x000fe20000000000 */
.L_x_12:
[----:B------:R-:W-:Y:S05]  /*0690*/  @P0 BRA `(.L_x_13) ;  /* 0x00000000000c0947 */ /* 0x000fea0003800000 */
[----:B------:R0:W-:Y:S01]  /*06a0*/  UTMACMDFLUSH ;  /* 0x00000000000079b7 */ /* 0x0001e20000000000 */
[----:B------:R-:W-:Y:S05]  /*06b0*/  @P0 BRA `(.L_x_13) ;  /* 0x0000000000040947 */ /* 0x000fea0003800000 */
[----:B------:R-:W-:-:S04]  /*06c0*/  DEPBAR.LE SB0, 0x0 ;  /* 0x000080000000791a */ /* 0x000fc80000000000 */
.L_x_13:
[----:B------:R-:W-:Y:S05]  /*06d0*/  WARPSYNC.ALL ;  /* 0x0000000000007948 */ /* 0x000fea0003800000 */
[----:B-----5:R-:W-:Y:S06]  /*06e0*/  BAR.SYNC.DEFER_BLOCKING 0x0 ;  /* 0x0000000000007b1d */ /* 0x020fec0000010000 */
[----:B------:R-:W-:Y:S02]  /*06f0*/  BSSY B1, `(.L_x_14) ;  /* 0x000000b000017945 */ /* 0x000fe40003800000 */
[----:B------:R-:W-:Y:S06]  /*0700*/  BAR.SYNC.DEFER_BLOCKING 0x0 ;  /* 0x0000000000007b1d */ /* 0x000fec0000010000 */
[----:B------:R5:W-:Y:S01]  /*0710*/  @!P0 STS [R12], RZ ;  /* 0x000000ff0c008388 */ /* 0x000be20000000800 */
[----:B------:R-:W-:Y:S01]  /*0720*/  NOP ;  /* 0x0000000000007918 */ /* 0x000fe20000000000 */
[----:B------:R-:W-:Y:S05]  /*0730*/  @P2 BRA `(.L_x_15) ;  /* 0x0000000000182947 */ /* 0x000fea0003800000 */
[----:B-123--:R-:W1:Y:S01]  /*0740*/  LDS R3, [UR20+0x8] ;  /* 0x00000814ff037984 */ /* 0x00ee620008000800 */
[----:B----4-:R-:W2:Y:S01]  /*0750*/  LDC.64 R8, c[0x0][0x218] ;  /* 0x00008600ff087b82 */ /* 0x010ea20000000a00 */
[----:B------:R-:W-:Y:S02]  /*0760*/  IMAD.MOV.U32 R4, RZ, RZ, 0x70 ;  /* 0x00000070ff047424 */ /* 0x000fe400078e00ff */
[----:B--2---:R2:W-:Y:S03]  /*0770*/  STS.64 [UR20], R8 ;  /* 0x00000008ff007988 */ /* 0x0045e60008000a14 */
[----:B-1----:R-:W-:-:S05]  /*0780*/  LOP3.LUT R3, R3, 0x10, R4, 0xd8, !PT ;  /* 0x0000001003037812 */ /* 0x002fca00078ed804 */
[----:B------:R2:W-:Y:S02]  /*0790*/  STS [UR20+0x8], R3 ;  /* 0x00000803ff007988 */ /* 0x0005e40008000814 */
.L_x_15:
[----:B----4-:R-:W-:Y:S05]  /*07a0*/  BSYNC B1 ;  /* 0x0000000000017941 */ /* 0x010fea0003800000 */
.L_x_14:
[----:B------:R-:W-:Y:S04]  /*07b0*/  BSSY B1, `(.L_x_16) ;  /* 0x000000a000017945 */ /* 0x000fe80003800000 */
[----:B------:R-:W-:Y:S05]  /*07c0*/  @P2 BRA `(.L_x_17) ;  /* 0x0000000000202947 */ /* 0x000fea0003800000 */
[----:B-123--:R-:W1:Y:S01]  /*07d0*/  LDS R3, [UR20+0x34] ;  /* 0x00003414ff037984 */ /* 0x00ee620008000800 */
[----:B------:R-:W-:Y:S02]  /*07e0*/  IMAD.MOV.U32 R4, RZ, RZ, 0x3f000000 ;  /* 0x3f000000ff047424 */ /* 0x000fe400078e00ff */
[----:B------:R-:W-:Y:S01]  /*07f0*/  @!P2 IMAD.MOV.U32 R5, RZ, RZ, 0x1f ;  /* 0x0000001fff05a424 */ /* 0x000fe200078e00ff */
[----:B------:R-:W2:Y:S02]  /*0800*/  @!P2 LDS R8, [UR20+0x38] ;  /* 0x00003814ff08a984 */ /* 0x000ea40008000800 */
[----:B-1----:R-:W-:Y:S02]  /*0810*/  LOP3.LUT R3, R3, 0xff000000, R4, 0xb8, !PT ;  /* 0xff00000003037812 */ /* 0x002fe400078eb804 */
[----:B--2---:R-:W-:-:S03]  /*0820*/  @!P2 LOP3.LUT R4, R8, 0xff, R5, 0xb8, !PT ;  /* 0x000000ff0804a812 */ /* 0x004fc600078eb805 */
[----:B------:R4:W-:Y:S04]  /*0830*/  STS [UR20+0x34], R3 ;  /* 0x00003403ff007988 */ /* 0x0009e80008000814 */
[----:B------:R4:W-:Y:S02]  /*0840*/  @!P2 STS [UR20+0x38], R4 ;  /* 0x00003804ff00a988 */ /* 0x0009e40008000814 */
.L_x_17:
[----:B------:R-:W-:Y:S05]  /*0850*/  BSYNC B1 ;  /* 0x0000000000017941 */ /* 0x000fea0003800000 */
.L_x_16:
[----:B------:R-:W-:Y:S04]  /*0860*/  BSSY B1, `(.L_x_18) ;  /* 0x0000004000017945 */ /* 0x000fe80003800000 */
[----:B------:R-:W-:Y:S05]  /*0870*/  @P2 BRA `(.L_x_19) ;  /* 0x0000000000082947 */ /* 0x000fea0003800000 */
[----:B------:R1:W-:Y:S04]  /*0880*/  STS [UR20+0x24], R13 ;  /* 0x0000240dff007988 */ /* 0x0003e80008000814 */
[----:B------:R1:W-:Y:S02]  /*0890*/  STS [UR20+0x20], R7 ;  /* 0x00002007ff007988 */ /* 0x0003e40008000814 */
.L_x_19:
[----:B------:R-:W-:Y:S05]  /*08a0*/  BSYNC B1 ;  /* 0x0000000000017941 */ /* 0x000fea0003800000 */
.L_x_18:
[----:B------:R-:W-:Y:S04]  /*08b0*/  BSSY B1, `(.L_x_20) ;  /* 0x000000e000017945 */ /* 0x000fe80003800000 */
[----:B------:R-:W-:Y:S05]  /*08c0*/  @P2 BRA `(.L_x_21) ;  /* 0x0000000000302947 */ /* 0x000fea0003800000 */
[----:B----4-:R-:W4:Y:S01]  /*08d0*/  LDS R4, [UR20+0x34] ;  /* 0x00003414ff047984 */ /* 0x010f220008000800 */
[----:B------:R-:W4:Y:S03]  /*08e0*/  LDC.64 R10, c[0x0][0x240] ;  /* 0x00009000ff0a7b82 */ /* 0x000f260000000a00 */
[----:B-123--:R-:W1:Y:S01]  /*08f0*/  LDS R3, [UR20+0x1c] ;  /* 0x00001c14ff037984 */ /* 0x00ee620008000800 */
[C---:B----4-:R-:W-:Y:S01]  /*0900*/  SHF.L.U64.HI R8, R10.reuse, 0x1, R11 ;  /* 0x000000010a087819 */ /* 0x050fe2000001020b */
[----:B------:R-:W-:-:S03]  /*0910*/  IMAD.SHL.U32 R5, R10, 0x2, RZ ;  /* 0x000000020a057824 */ /* 0x000fc600078e00ff */
[--C-:B------:R-:W-:Y:S02]  /*0920*/  SHF.R.U32.HI R10, RZ, 0x4, R8.reuse ;  /* 0x00000004ff0a7819 */ /* 0x100fe40000011608 */
[----:B------:R-:W-:-:S05]  /*0930*/  SHF.R.U64 R5, R5, 0x4, R8 ;  /* 0x0000000405057819 */ /* 0x000fca0000001208 */
[----:B------:R2:W-:Y:S01]  /*0940*/  STS [UR20+0xc], R5 ;  /* 0x00000c05ff007988 */ /* 0x0005e20008000814 */
[----:B------:R-:W-:Y:S02]  /*0950*/  LOP3.LUT R4, R4, 0x7, RZ, 0xb8, !PT ;  /* 0x0000000704047812 */ /* 0x000fe400078eb8ff */
[----:B-1----:R-:W-:-:S03]  /*0960*/  LOP3.LUT R3, R3, 0xf, R10, 0xb8, !PT ;  /* 0x0000000f03037812 */ /* 0x002fc600078eb80a */
[----:B------:R2:W-:Y:S04]  /*0970*/  STS [UR20+0x34], R4 ;  /* 0x00003404ff007988 */ /* 0x0005e80008000814 */
[----:B------:R2:W-:Y:S02]  /*0980*/  STS [UR20+0x1c], R3 ;  /* 0x00001c03ff007988 */ /* 0x0005e40008000814 */
.L_x_21:
[----:B------:R-:W-:Y:S05]  /*0990*/  BSYNC B1 ;  /* 0x0000000000017941 */ /* 0x000fea0003800000 */
.L_x_20:
[----:B------:R-:W-:Y:S04]  /*09a0*/  BSSY B2, `(.L_x_22) ;  /* 0x000001a000027945 */ /* 0x000fe80003800000 */
[----:B------:R-:W-:Y:S04]  /*09b0*/  BSSY B1, `(.L_x_23) ;  /* 0x0000015000017945 */ /* 0x000fe80003800000 */
[----:B------:R-:W-:Y:S05]  /*09c0*/  @P2 BRA `(.L_x_24) ;  /* 0x0000000000202947 */ /* 0x000fea0003800000 */
[----:B-1234-:R-:W1:Y:S02]  /*09d0*/  LDS R3, [UR20+0x34] ;  /* 0x00003414ff037984 */ /* 0x01ee640008000800 */
[----:B-1----:R-:W-:-:S05]  /*09e0*/  LOP3.LUT R3, R3, 0x38, RZ, 0xb8, !PT ;  /* 0x0000003803037812 */ /* 0x002fca00078eb8ff */
[----:B------:R1:W-:Y:S01]  /*09f0*/  STS [UR20+0x34], R3 ;  /* 0x00003403ff007988 */ /* 0x0003e20008000814 */
[----:B------:R-:W-:Y:S05]  /*0a00*/  @P2 BRA `(.L_x_25) ;  /* 0x0000000000202947 */ /* 0x000fea0003800000 */
[----:B-1----:R-:W1:Y:S01]  /*0a10*/  LDS R3, [UR20+0x8] ;  /* 0x00000814ff037984 */ /* 0x002e620008000800 */
[----:B------:R-:W-:-:S05]  /*0a20*/  IMAD.MOV.U32 R4, RZ, RZ, 0x780 ;  /* 0x00000780ff047424 */ /* 0x000fca00078e00ff */
[----:B-1----:R-:W-:-:S05]  /*0a30*/  LOP3.LUT R3, R3, 0x500, R4, 0xd8, !PT ;  /* 0x0000050003037812 */ /* 0x002fca00078ed804 */
[----:B------:R1:W-:Y:S02]  /*0a40*/  STS [UR20+0x8], R3 ;  /* 0x00000803ff007988 */ /* 0x0003e40008000814 */
.L_x_24:
[----:B------:R-:W-:Y:S05]  /*0a50*/  @P2 BRA `(.L_x_26) ;  /* 0x0000000000282947 */ /* 0x000fea0003800000 */
[----:B-1234-:R-:W1:Y:S02]  /*0a60*/  LDS R3, [UR20+0x8] ;  /* 0x00000814ff037984 */ /* 0x01ee640008000800 */
[----:B-1----:R-:W-:-:S05]  /*0a70*/  LOP3.LUT R3, R3, 0x1800, RZ, 0xb8, !PT ;  /* 0x0000180003037812 */ /* 0x002fca00078eb8ff */
[----:B------:R2:W-:Y:S02]  /*0a80*/  STS [UR20+0x8], R3 ;  /* 0x00000803ff007988 */ /* 0x0005e40008000814 */
.L_x_25:
[----:B------:R-:W-:Y:S05]  /*0a90*/  @P2 BREAK B1 ;  /* 0x0000000000012942 */ /* 0x000fea0003800000 */
[----:B------:R-:W-:Y:S05]  /*0aa0*/  @P2 BRA `(.L_x_27) ;  /* 0x0000000000242947 */ /* 0x000fea0003800000 */
[----:B-12---:R-:W1:Y:S01]  /*0ab0*/  LDS R3, [UR20+0x8] ;  /* 0x00000814ff037984 */ /* 0x006e620008000800 */
[----:B------:R-:W-:-:S05]  /*0ac0*/  IMAD.MOV.U32 R4, RZ, RZ, 0x6000 ;  /* 0x00006000ff047424 */ /* 0x000fca00078e00ff */
[----:B-1----:R-:W-:-:S04]  /*0ad0*/  LOP3.LUT R3, R3, 0x6000, R4, 0xd8, !PT ;  /* 0x0000600003037812 */ /* 0x002fc800078ed804 */
[----:B------:R-:W-:-:S05]  /*0ae0*/  LOP3.LUT R3, R3, 0x400000, RZ, 0xb8, !PT ;  /* 0x0040000003037812 */ /* 0x000fca00078eb8ff */
[----:B------:R1:W-:Y:S02]  /*0af0*/  STS [UR20+0x8], R3 ;  /* 0x00000803ff007988 */ /* 0x0003e40008000814 */
.L_x_26:
[----:B------:R-:W-:Y:S05]  /*0b00*/  BSYNC B1 ;  /* 0x0000000000017941 */ /* 0x000fea0003800000 */
.L_x_23:
[----:B-1234-:R-:W1:Y:S02]  /*0b10*/  @!P2 LDS R3, [UR20+0x8] ;  /* 0x00000814ff03a984 */ /* 0x01ee640008000800 */
[----:B-1----:R-:W-:-:S05]  /*0b20*/  @!P2 LOP3.LUT R3, R3, 0x8000, RZ, 0xb8, !PT ;  /* 0x000080000303a812 */ /* 0x002fca00078eb8ff */
[----:B------:R3:W-:Y:S02]  /*0b30*/  @!P2 STS [UR20+0x8], R3 ;  /* 0x00000803ff00a988 */ /* 0x0007e40008000814 */
.L_x_27:
[----:B------:R-:W-:Y:S05]  /*0b40*/  BSYNC B2 ;  /* 0x0000000000027941 */ /* 0x000fea0003800000 */
.L_x_22:
[----:B------:R-:W-:Y:S05]  /*0b50*/  WARPSYNC.ALL ;  /* 0x0000000000007948 */ /* 0x000fea0003800000 */
[----:B------:R-:W-:-:S04]  /*0b60*/  UIADD3 UR31, UR5, 0x80, URZ ;  /* 0x00000080051f7890 */ /* 0x000fc8000fffe03f */
[----:B------:R-:W-:-:S04]  /*0b70*/  UIADD3 UR30, UP0, UR31, UR32, URZ ;  /* 0x000000201f1e7290 */ /* 0x000fc8000ff1e03f */
[----:B------:R-:W-:Y:S01]  /*0b80*/  ULEA.HI.X.SX32 UR31, UR31, UR33, 0x1, UP0 ;  /* 0x000000211f1f7291 */ /* 0x000fe200080f0e3f */
[----:B------:R-:W-:Y:S11]  /*0b90*/  @P0 BRA `(.L_x_28) ;  /* 0x0000000000280947 */ /* 0x000ff60003800000 */
[----:B-123--:R-:W1:Y:S01]  /*0ba0*/  S2R R3, SR_LANEID ;  /* 0x0000000000037919 */ /* 0x00ee620000000000 */
[----:B------:R-:W-:Y:S05]  /*0bb0*/  WARPSYNC.ALL ;  /* 0x0000000000007948 */ /* 0x000fea0003800000 */
[----:B-1----:R-:W-:-:S05]  /*0bc0*/  IMAD.SHL.U32 R8, R3, 0x4, RZ ;  /* 0x0000000403087824 */ /* 0x002fca00078e00ff */
[----:B------:R-:W1:Y:S01]  /*0bd0*/  LDS R3, [R8+UR20] ;  /* 0x0000001408037984 */ /* 0x000e620008000800 */
[----:B------:R-:W-:-:S05]  /*0be0*/  IADD3 R4, P1, R8, UR30, RZ ;  /* 0x0000001e08047c10 */ /* 0x000fca000ff3e0ff */
[----:B------:R-:W-:-:S05]  /*0bf0*/  IMAD.X R5, RZ, RZ, UR31, P1 ;  /* 0x0000001fff057e24 */ /* 0x000fca00088e06ff */
[----:B-1----:R4:W2:Y:S01]  /*0c00*/  ATOMG.E.EXCH.STRONG.GPU PT, RZ, [R4], R3 ;  /* 0x0000000304ff73a8 */ /* 0x0028a200041ee100 */
[----:B------:R-:W-:-:S04]  /*0c10*/  DEPBAR {5,4,3,2,1,0} ;  /* 0x0000003f0000791a */ /* 0x000fc80000000000 */
[----:B------:R4:W-:Y:S01]  /*0c20*/  UTMACCTL.IV [UR30] ;  /* 0x000000001e0079b9 */ /* 0x0009e20008000000 */
[----:B------:R-:W-:Y:S01]  /*0c30*/  NOP ;  /* 0x0000000000007918 */ /* 0x000fe20000000000 */
.L_x_28:
[----:B------:R-:W-:Y:S05]  /*0c40*/  @P0 BRA `(.L_x_29) ;  /* 0x00000000000c0947 */ /* 0x000fea0003800000 */
[----:B------:R0:W-:Y:S01]  /*0c50*/  UTMACMDFLUSH ;  /* 0x00000000000079b7 */ /* 0x0001e20000000000 */
[----:B------:R-:W-:Y:S05]  /*0c60*/  @P0 BRA `(.L_x_29) ;  /* 0x0000000000040947 */ /* 0x000fea0003800000 */
[----:B------:R-:W-:-:S04]  /*0c70*/  DEPBAR.LE SB0, 0x0 ;  /* 0x000080000000791a */ /* 0x000fc80000000000 */
.L_x_29:
[----:B------:R-:W-:Y:S05]  /*0c80*/  WARPSYNC.ALL ;  /* 0x0000000000007948 */ /* 0x000fea0003800000 */
[----:B--2---:R-:W-:Y:S06]  /*0c90*/  BAR.SYNC.DEFER_BLOCKING 0x0 ;  /* 0x0000000000007b1d */ /* 0x004fec0000010000 */
[----:B------:R-:W-:Y:S02]  /*0ca0*/  BSSY B2, `(.L_x_30) ;  /* 0x000000b000027945 */ /* 0x000fe40003800000 */
[----:B------:R-:W-:Y:S06]  /*0cb0*/  BAR.SYNC.DEFER_BLOCKING 0x0 ;  /* 0x0000000000007b1d */ /* 0x000fec0000010000 */
[----:B------:R2:W-:Y:S01]  /*0cc0*/  @!P0 STS [R12], RZ ;  /* 0x000000ff0c008388 */ /* 0x0005e20000000800 */
[----:B------:R-:W-:Y:S01]  /*0cd0*/  NOP ;  /* 0x0000000000007918 */ /* 0x000fe20000000000 */
[----:B------:R-:W-:Y:S05]  /*0ce0*/  @P2 BRA `(.L_x_31) ;  /* 0x0000000000182947 */ /* 0x000fea0003800000 */
[----:B-1-34-:R-:W1:Y:S01]  /*0cf0*/  LDS R3, [UR20+0x8] ;  /* 0x00000814ff037984 */ /* 0x01ae620008000800 */
[----:B------:R-:W3:Y:S01]  /*0d00*/  LDC.64 R8, c[0x0][0x220] ;  /* 0x00008800ff087b82 */ /* 0x000ee20000000a00 */
[----:B------:R-:W-:Y:S02]  /*0d10*/  IMAD.MOV.U32 R4, RZ, RZ, 0x70 ;  /* 0x00000070ff047424 */ /* 0x000fe400078e00ff */
[----:B---3--:R3:W-:Y:S03]  /*0d20*/  STS.64 [UR20], R8 ;  /* 0x00000008ff007988 */ /* 0x0087e60008000a14 */
[----:B-1----:R-:W-:-:S05]  /*0d30*/  LOP3.LUT R3, R3, 0x10, R4, 0xd8, !PT ;  /* 0x0000001003037812 */ /* 0x002fca00078ed804 */
[----:B------:R3:W-:Y:S02]  /*0d40*/  STS [UR20+0x8], R3 ;  /* 0x00000803ff007988 */ /* 0x0007e40008000814 */
.L_x_31:
[----:B----4-:R-:W-:Y:S05]  /*0d50*/  BSYNC B2 ;  /* 0x0000000000027941 */ /* 0x010fea0003800000 */
.L_x_30:
[----:B------:R-:W-:Y:S04]  /*0d60*/  BSSY B3, `(.L_x_32) ;  /* 0x0000011000037945 */ /* 0x000fe80003800000 */
[----:B------:R-:W-:Y:S04]  /*0d70*/  BSSY B2, `(.L_x_33) ;  /* 0x000000e000027945 */ /* 0x000fe80003800000 */
[----:B------:R-:W-:Y:S05]  /*0d80*/  @P2 BRA `(.L_x_34) ;  /* 0x0000000000242947 */ /* 0x000fea0003800000 */
[----:B-1-3--:R-:W1:Y:S01]  /*0d90*/  LDS R3, [UR20+0x34] ;  /* 0x00003414ff037984 */ /* 0x00ae620008000800 */
[----:B------:R-:W-:-:S05]  /*0da0*/  IMAD.MOV.U32 R4, RZ, RZ, 0x3f000000 ;  /* 0x3f000000ff047424 */ /* 0x000fca00078e00ff */
[----:B-1----:R-:W-:-:S05]  /*0db0*/  LOP3.LUT R3, R3, 0xff000000, R4, 0xb8, !PT ;  /* 0xff00000003037812 */ /* 0x002fca00078eb804 */
[----:B------:R1:W-:Y:S01]  /*0dc0*/  STS [UR20+0x34], R3 ;  /* 0x00003403ff007988 */ /* 0x0003e20008000814 */
[----:B------:R-:W-:Y:S05]  /*0dd0*/  @P2 BRA `(.L_x_35) ;  /* 0x00000000001c2947 */ /* 0x000fea0003800000 */
[----:B-1----:R-:W1:Y:S01]  /*0de0*/  LDS R3, [UR20+0x38] ;  /* 0x00003814ff037984 */ /* 0x002e620008000800 */
[----:B------:R-:W-:-:S05]  /*0df0*/  IMAD.MOV.U32 R4, RZ, RZ, 0xff ;  /* 0x000000ffff047424 */ /* 0x000fca00078e00ff */
[----:B-1----:R-:W-:-:S05]  /*0e00*/  LOP3.LUT R3, R3, 0xff, R4, 0xb8, !PT ;  /* 0x000000ff03037812 */ /* 0x002fca00078eb804 */
[----:B------:R4:W-:Y:S02]  /*0e10*/  STS [UR20+0x38], R3 ;  /* 0x00003803ff007988 */ /* 0x0009e40008000814 */
.L_x_34:
[----:B------:R-:W-:Y:S05]  /*0e20*/  @P2 BREAK B2 ;  /* 0x0000000000022942 */ /* 0x000fea0003800000 */
[----:B------:R-:W-:Y:S05]  /*0e30*/  @P2 BRA `(.L_x_36) ;  /* 0x00000000000c2947 */ /* 0x000fea0003800000 */
[----:B------:R1:W-:Y:S02]  /*0e40*/  STS [UR20+0x20], R7 ;  /* 0x00002007ff007988 */ /* 0x0003e40008000814 */
.L_x_35:
[----:B------:R-:W-:Y:S05]  /*0e50*/  BSYNC B2 ;  /* 0x0000000000027941 */ /* 0x000fea0003800000 */
.L_x_33:
[----:B------:R1:W-:Y:S02]  /*0e60*/  @!P2 STS [UR20+0x24], R6 ;  /* 0x00002406ff00a988 */ /* 0x0003e40008000814 */
.L_x_36:
[----:B------:R-:W-:Y:S05]  /*0e70*/  BSYNC B3 ;  /* 0x0000000000037941 */ /* 0x000fea0003800000 */
.L_x_32:
[----:B------:R-:W-:Y:S05]  /*0e80*/  WARPSYNC.ALL ;  /* 0x0000000000007948 */ /* 0x000fea0003800000 */
[----:B------:R-:W-:Y:S04]  /*0e90*/  BSSY B3, `(.L_x_37) ;  /* 0x000000e000037945 */ /* 0x000fe80003800000 */
[----:B------:R-:W-:Y:S05]  /*0ea0*/  @P2 BRA `(.L_x_38) ;  /* 0x0000000000302947 */ /* 0x000fea0003800000 */
[----:B------:R-:W5:Y:S01]  /*0eb0*/  LDS R4, [UR20+0x34] ;  /* 0x00003414ff047984 */ /* 0x000f620008000800 */
[----:B---3--:R-:W3:Y:S03]  /*0ec0*/  LDC.64 R8, c[0x0][0x248] ;  /* 0x00009200ff087b82 */ /* 0x008ee60000000a00 */
[----:B-1--4-:R-:W1:Y:S01]  /*0ed0*/  LDS R3, [UR20+0x1c] ;  /* 0x00001c14ff037984 */ /* 0x012e620008000800 */
[C---:B---3--:R-:W-:Y:S01]  /*0ee0*/  SHF.L.U64.HI R6, R8.reuse, 0x1, R9 ;  /* 0x0000000108067819 */ /* 0x048fe20000010209 */
[----:B------:R-:W-:-:S03]  /*0ef0*/  IMAD.SHL.U32 R5, R8, 0x2, RZ ;  /* 0x0000000208057824 */ /* 0x000fc600078e00ff */
[--C-:B------:R-:W-:Y:S02]  /*0f00*/  SHF.R.U32.HI R8, RZ, 0x4, R6.reuse ;  /* 0x00000004ff087819 */ /* 0x100fe40000011606 */
[----:B------:R-:W-:-:S05]  /*0f10*/  SHF.R.U64 R5, R5, 0x4, R6 ;  /* 0x0000000405057819 */ /* 0x000fca0000001206 */
[----:B------:R3:W-:Y:S01]  /*0f20*/  STS [UR20+0xc], R5 ;  /* 0x00000c05ff007988 */ /* 0x0007e20008000814 */
[----:B-----5:R-:W-:Y:S02]  /*0f30*/  LOP3.LUT R4, R4, 0x7, RZ, 0xb8, !PT ;  /* 0x0000000704047812 */ /* 0x020fe400078eb8ff */
[----:B-1----:R-:W-:-:S03]  /*0f40*/  LOP3.LUT R3, R3, 0xf, R8, 0xb8, !PT ;  /* 0x0000000f03037812 */ /* 0x002fc600078eb808 */
[----:B------:R3:W-:Y:S04]  /*0f50*/  STS [UR20+0x34], R4 ;  /* 0x00003404ff007988 */ /* 0x0007e80008000814 */
[----:B------:R3:W-:Y:S02]  /*0f60*/  STS [UR20+0x1c], R3 ;  /* 0x00001c03ff007988 */ /* 0x0007e40008000814 */
.L_x_38:
[----:B------:R-:W-:Y:S05]  /*0f70*/  BSYNC B3 ;  /* 0x0000000000037941 */ /* 0x000fea0003800000 */
.L_x_37:
[----:B------:R-:W-:Y:S04]  /*0f80*/  BSSY B3, `(.L_x_39) ;  /* 0x000001a000037945 */ /* 0x000fe80003800000 */
[----:B------:R-:W-:Y:S04]  /*0f90*/  BSSY B4, `(.L_x_40) ;  /* 0x0000015000047945 */ /* 0x000fe80003800000 */
[----:B------:R-:W-:Y:S05]  /*0fa0*/  @P2 BRA `(.L_x_41) ;  /* 0x0000000000202947 */ /* 0x000fea0003800000 */
[----:B-1-34-:R-:W1:Y:S02]  /*0fb0*/  LDS R3, [UR20+0x34] ;  /* 0x00003414ff037984 */ /* 0x01ae640008000800 */
[----:B-1----:R-:W-:-:S05]  /*0fc0*/  LOP3.LUT R3, R3, 0x38, RZ, 0xb8, !PT ;  /* 0x0000003803037812 */ /* 0x002fca00078eb8ff */
[----:B------:R1:W-:Y:S01]  /*0fd0*/  STS [UR20+0x34], R3 ;  /* 0x00003403ff007988 */ /* 0x0003e20008000814 */
[----:B------:R-:W-:Y:S05]  /*0fe0*/  @P2 BRA `(.L_x_42) ;  /* 0x0000000000202947 */ /* 0x000fea0003800000 */
[----:B-1----:R-:W1:Y:S01]  /*0ff0*/  LDS R3, [UR20+0x8] ;  /* 0x00000814ff037984 */ /* 0x002e620008000800 */
[----:B------:R-:W-:-:S05]  /*1000*/  IMAD.MOV.U32 R4, RZ, RZ, 0x780 ;  /* 0x00000780ff047424 */ /* 0x000fca00078e00ff */
[----:B-1----:R-:W-:-:S05]  /*1010*/  LOP3.LUT R3, R3, 0x500, R4, 0xd8, !PT ;  /* 0x0000050003037812 */ /* 0x002fca00078ed804 */
[----:B------:R1:W-:Y:S02]  /*1020*/  STS [UR20+0x8], R3 ;  /* 0x00000803ff007988 */ /* 0x0003e40008000814 */
.L_x_41:
[----:B------:R-:W-:Y:S05]  /*1030*/  @P2 BRA `(.L_x_43) ;  /* 0x0000000000282947 */ /* 0x000fea0003800000 */
[----:B-1-34-:R-:W1:Y:S02]  /*1040*/  LDS R3, [UR20+0x8] ;  /* 0x00000814ff037984 */ /* 0x01ae640008000800 */
[----:B-1----:R-:W-:-:S05]  /*1050*/  LOP3.LUT R3, R3, 0x1800, RZ, 0xb8, !PT ;  /* 0x0000180003037812 */ /* 0x002fca00078eb8ff */
[----:B------:R3:W-:Y:S02]  /*1060*/  STS [UR20+0x8], R3 ;  /* 0x00000803ff007988 */ /* 0x0007e40008000814 */
.L_x_42:
[----:B------:R-:W-:Y:S05]  /*1070*/  @P2 BREAK B4 ;  /* 0x0000000000042942 */ /* 0x000fea0003800000 */
[----:B------:R-:W-:Y:S05]  /*1080*/  @P2 BRA `(.L_x_44) ;  /* 0x0000000000242947 */ /* 0x000fea0003800000 */
[----:B-1-3--:R-:W1:Y:S01]  /*1090*/  LDS R3, [UR20+0x8] ;  /* 0x00000814ff037984 */ /* 0x00ae620008000800 */
[----:B------:R-:W-:-:S05]  /*10a0*/  IMAD.MOV.U32 R4, RZ, RZ, 0x6000 ;  /* 0x00006000ff047424 */ /* 0x000fca00078e00ff */
[----:B-1----:R-:W-:-:S04]  /*10b0*/  LOP3.LUT R3, R3, 0x6000, R4, 0xd8, !PT ;  /* 0x0000600003037812 */ /* 0x002fc800078ed804 */
[----:B------:R-:W-:-:S05]  /*10c0*/  LOP3.LUT R3, R3, 0x400000, RZ, 0xb8, !PT ;  /* 0x0040000003037812 */ /* 0x000fca00078eb8ff */
[----:B------:R1:W-:Y:S02]  /*10d0*/  STS [UR20+0x8], R3 ;  /* 0x00000803ff007988 */ /* 0x0003e40008000814 */
.L_x_43:
[----:B------:R-:W-:Y:S05]  /*10e0*/  BSYNC B4 ;  /* 0x0000000000047941 */ /* 0x000fea0003800000 */
.L_x_40:
[----:B-1-34-:R-:W1:Y:S02]  /*10f0*/  @!P2 LDS R3, [UR20+0x8] ;  /* 0x00000814ff03a984 */ /* 0x01ae640008000800 */
[----:B-1----:R-:W-:-:S05]  /*1100*/  @!P2 LOP3.LUT R3, R3, 0x8000, RZ, 0xb8, !PT ;  /* 0x000080000303a812 */ /* 0x002fca00078eb8ff */
[----:B------:R4:W-:Y:S02]  /*1110*/  @!P2 STS [UR20+0x8], R3 ;  /* 0x00000803ff00a988 */ /* 0x0009e40008000814 */
.L_x_44:
[----:B------:R-:W-:Y:S05]  /*1120*/  BSYNC B3 ;  /* 0x0000000000037941 */ /* 0x000fea0003800000 */
.L_x_39:
[----:B------:R-:W-:Y:S05]  /*1130*/  WARPSYNC.ALL ;  /* 0x0000000000007948 */ /* 0x000fea0003800000 */
[----:B------:R-:W-:Y:S01]  /*1140*/  UIADD3 UR5, UR5, 0x100, URZ ;  /* 0x0000010005057890 */ /* 0x000fe2000fffe03f */
[----:B------:R-:W-:Y:S02]  /*1150*/  ISETP.GE.AND P1, PT, R14, 0x1, PT ;  /* 0x000000010e00780c */ /* 0x000fe40003f26270 */
[----:B------:R-:W-:Y:S02]  /*1160*/  CS2R R120, SRZ ;  /* 0x0000000000787805 */ /* 0x000fe4000001ff00 */
[----:B------:R-:W-:Y:S01]  /*1170*/  CS2R R122, SRZ ;  /* 0x00000000007a7805 */ /* 0x000fe2000001ff00 */
[----:B------:R-:W-:Y:S01]  /*1180*/  UIADD3 UR32, UP0, UR5, UR32, URZ ;  /* 0x0000002005207290 */ /* 0x000fe2000ff1e03f */
[----:B------:R-:W-:-:S02]  /*1190*/  CS2R R124, SRZ ;  /* 0x00000000007c7805 */ /* 0x000fc4000001ff00 */
[----:B------:R-:W-:Y:S02]  /*11a0*/  CS2R R126, SRZ ;  /* 0x00000000007e7805 */ /* 0x000fe4000001ff00 */
[----:B------:R-:W-:Y:S01]  /*11b0*/  CS2R R128, SRZ ;  /* 0x0000000000807805 */ /* 0x000fe2000001ff00 */
[----:B------:R-:W-:Y:S01]  /*11c0*/  ULEA.HI.X.SX32 UR33, UR5, UR33, 0x1, UP0 ;  /* 0x0000002105217291 */ /* 0x000fe200080f0e3f */
[----:B------:R-:W-:Y:S02]  /*11d0*/  CS2R R130, SRZ ;  /* 0x0000000000827805 */ /* 0x000fe4000001ff00 */
[----:B------:R-:W-:Y:S02]  /*11e0*/  CS2R R132, SRZ ;  /* 0x0000000000847805 */ /* 0x000fe4000001ff00 */
[----:B------:R-:W-:Y:S02]  /*11f0*/  CS2R R134, SRZ ;  /* 0x0000000000867805 */ /* 0x000fe4000001ff00 */
[----:B------:R-:W-:-:S02]  /*1200*/  CS2R R136, SRZ ;  /* 0x0000000000887805 */ /* 0x000fc4000001ff00 */
[----:B------:R-:W-:Y:S02]  /*1210*/  CS2R R138, SRZ ;  /* 0x00000000008a7805 */ /* 0x000fe4000001ff00 */
[----:B------:R-:W-:Y:S02]  /*1220*/  CS2R R140, SRZ ;  /* 0x00000000008c7805 */ /* 0x000fe4000001ff00 */
        /* <DEDUP_REMOVED lines=40> */
[----:B------:R-:W-:Y:S01]  /*14b0*/  CS2R R30, SRZ ;  /* 0x00000000001e7805 */ /* 0x000fe2000001ff00 */
[----:B------:R-:W-:Y:S01]  /*14c0*/  IMAD.MOV.U32 R32, RZ, RZ, RZ ;  /* 0x000000ffff207224 */ /* 0x000fe200078e00ff */
[----:B------:R-:W-:Y:S06]  /*14d0*/  @P0 BRA `(.L_x_45) ;  /* 0x0000000000280947 */ /* 0x000fec0003800000 */
[----:B-1-34-:R-:W1:Y:S01]  /*14e0*/  S2R R3, SR_LANEID ;  /* 0x0000000000037919 */ /* 0x01ae620000000000 */
[----:B------:R-:W-:Y:S05]  /*14f0*/  WARPSYNC.ALL ;  /* 0x0000000000007948 */ /* 0x000fea0003800000 */
[----:B-1----:R-:W-:-:S05]  /*1500*/  IMAD.SHL.U32 R6, R3, 0x4, RZ ;  /* 0x0000000403067824 */ /* 0x002fca00078e00ff */
[----:B------:R-:W1:Y:S01]  /*1510*/  LDS R3, [R6+UR20] ;  /* 0x0000001406037984 */ /* 0x000e620008000800 */
[----:B------:R-:W-:-:S05]  /*1520*/  IADD3 R4, P3, R6, UR32, RZ ;  /* 0x0000002006047c10 */ /* 0x000fca000ff7e0ff */
[----:B------:R-:W-:-:S05]  /*1530*/  IMAD.X R5, RZ, RZ, UR33, P3 ;  /* 0x00000021ff057e24 */ /* 0x000fca00098e06ff */
[----:B-1----:R1:W3:Y:S01]  /*1540*/  ATOMG.E.EXCH.STRONG.GPU PT, RZ, [R4], R3 ;  /* 0x0000000304ff73a8 */ /* 0x0022e200041ee100 */
[----:B------:R-:W-:-:S04]  /*1550*/  DEPBAR {5,4,3,2,1,0} ;  /* 0x0000003f0000791a */ /* 0x000fc80000000000 */
[----:B------:R1:W-:Y:S01]  /*1560*/  UTMACCTL.IV [UR32] ;  /* 0x00000000200079b9 */ /* 0x0003e20008000000 */
[----:B------:R-:W-:Y:S01]  /*1570*/  NOP ;  /* 0x0000000000007918 */ /* 0x000fe20000000000 */
.L_x_45:
[----:B------:R-:W-:Y:S05]  /*1580*/  @P0 BRA `(.L_x_46) ;  /* 0x00000000000c0947 */ /* 0x000fea0003800000 */
[----:B------:R0:W-:Y:S01]  /*1590*/  UTMACMDFLUSH ;  /* 0x00000000000079b7 */ /* 0x0001e20000000000 */
[----:B------:R-:W-:Y:S05]  /*15a0*/  @P0 BRA `(.L_x_46) ;  /* 0x0000000000040947 */ /* 0x000fea0003800000 */
[----:B------:R-:W-:-:S04]  /*15b0*/  DEPBAR.LE SB0, 0x0 ;  /* 0x000080000000791a */ /* 0x000fc80000000000 */
.L_x_46:
[----:B------:R-:W-:Y:S05]  /*15c0*/  WARPSYNC.ALL ;  /* 0x0000000000007948 */ /* 0x000fea0003800000 */
[----:B---3--:R-:W-:Y:S01]  /*15d0*/  BAR.SYNC.DEFER_BLOCKING 0x0 ;  /* 0x0000000000007b1d */ /* 0x008fe20000010000 */
[----:B------:R-:W-:Y:S01]  /*15e0*/  USHF.L.U32 UR15, UR34, 0x8, URZ ;  /* 0x00000008220f7899 */ /* 0x000fe2000800063f */
[----:B------:R-:W-:Y:S01]  /*15f0*/  IMAD.MOV.U32 R33, RZ, RZ, RZ ;  /* 0x000000ffff217224 */ /* 0x000fe200078e00ff */
[----:B------:R-:W-:Y:S01]  /*1600*/  USHF.L.U32 UR18, UR23, 0x6, URZ ;  /* 0x0000000617127899 */ /* 0x000fe2000800063f */
[----:B------:R-:W-:Y:S02]  /*1610*/  CS2R R34, SRZ ;  /* 0x0000000000227805 */ /* 0x000fe4000001ff00 */
[----:B------:R-:W-:Y:S01]  /*1620*/  CS2R R36, SRZ ;  /* 0x0000000000247805 */ /* 0x000fe2000001ff00 */
[----:B------:R-:W-:Y:S01]  /*1630*/  VOTEU.ALL UP0, P2 ;  /* 0x00000000003f7886 */ /* 0x000fe20001000000 */
[----:B------:R-:W-:Y:S01]  /*1640*/  UMOV UR6, 0x1 ;  /* 0x0000000100067882 */ /* 0x000fe20000000000 */
[----:B------:R-:W-:Y:S01]  /*1650*/  VOTEU.ALL UP1, P2 ;  /* 0x00000000003f7886 */ /* 0x000fe20001020000 */
[----:B------:R-:W-:Y:S01]  /*1660*/  VOTEU.ALL UP2, P2 ;  /* 0x00000000003f7886 */ /* 0x000fe20001040000 */
[----:B------:R-:W-:Y:S01]  /*1670*/  CS2R R38, SRZ ;  /* 0x0000000000267805 */ /* 0x000fe2000001ff00 */
[----:B------:R-:W-:-:S04]  /*1680*/  @!UP0 UIADD3 UR8, -UR6, 0x100000, URZ ;  /* 0x0010000006088890 */ /* 0x000fc8000fffe13f */
[----:B------:R-:W-:Y:S02]  /*1690*/  @!UP0 USHF.L.U32 UR9, UR8, 0xb, URZ ;  /* 0x0000000b08098899 */ /* 0x000fe4000800063f */
[----:B------:R-:W-:Y:S01]  /*16a0*/  @!UP0 USHF.L.U32 UR8, UR8, 0x1, URZ ;  /* 0x0000000108088899 */ /* 0x000fe2000800063f */
        /* <DEDUP_REMOVED lines=9> */
[----:B------:R-:W-:Y:S01]  /*1740*/  VOTEU.ALL UP0, P2 ;  /* 0x00000000003f7886 */ /* 0x000fe20001000000 */
[----:B------:R-:W-:Y:S02]  /*1750*/  CS2R R46, SRZ ;  /* 0x00000000002e7805 */ /* 0x000fe4000001ff00 */
[----:B------:R-:W-:Y:S02]  /*1760*/  CS2R R48, SRZ ;  /* 0x0000000000307805 */ /* 0x000fe4000001ff00 */
[----:B------:R-:W-:Y:S02]  /*1770*/  CS2R R50, SRZ ;  /* 0x0000000000327805 */ /* 0x000fe4000001ff00 */
[----:B------:R-:W-:-:S02]  /*1780*/  CS2R R52, SRZ ;  /* 0x0000000000347805 */ /* 0x000fc4000001ff00 */
[----:B------:R-:W-:Y:S01]  /*1790*/  CS2R R54, SRZ ;  /* 0x0000000000367805 */ /* 0x000fe2000001ff00 */
[----:B------:R-:W3:Y:S02]  /*17a0*/  FENCE.VIEW.ASYNC.S ;  /* 0x00000000000073c6 */ /* 0x000ee40000000000 */
[----:B---3--:R3:W4:Y:S02]  /*17b0*/  @!UP0 SYNCS.EXCH.64 URZ, [UR20+0xf000], UR8 ;  /* 0x00f00008143f85b2 */ /* 0x0087240008000100 */
[----:B----4-:R-:W-:Y:S06]  /*17c0*/  BAR.SYNC.DEFER_BLOCKING 0x0 ;  /* 0x0000000000007b1d */ /* 0x010fec0000010000 */
[----:B------:R3:W4:Y:S02]  /*17d0*/  @!UP1 SYNCS.EXCH.64 URZ, [UR20+0xf008], UR10 ;  /* 0x00f0080a143f95b2 */ /* 0x0007240008000100 */
[----:B----4-:R-:W-:Y:S06]  /*17e0*/  BAR.SYNC.DEFER_BLOCKING 0x0 ;  /* 0x0000000000007b1d */ /* 0x010fec0000010000 */
[----:B------:R3:W4:Y:S01]  /*17f0*/  @!UP2 SYNCS.EXCH.64 URZ, [UR20+0xf010], UR6 ;  /* 0x00f01006143fa5b2 */ /* 0x0007220008000100 */
[----:B------:R-:W-:Y:S05]  /*1800*/  @!P1 BRA `(.L_x_47) ;  /* 0x0000000800389947 */ /* 0x000fea0003800000 */
        /* <DEDUP_REMOVED lines=63> */
[----:B------:R-:W-:Y:S01]  /*1c00*/  CS2R R54, SRZ ;  /* 0x0000000000367805 */ /* 0x000fe2000001ff00 */
[----:B------:R-:W-:Y:S01]  /*1c10*/  UMOV UR5, URZ ;  /* 0x0000003f00057c82 */ /* 0x000fe20008000000 */
[----:B------:R-:W-:-:S05]  /*1c20*/  UMOV UR14, URZ ;  /* 0x0000003f000e7c82 */ /* 0x000fca0008000000 */
.L_x_49:
[----:B----4-:R-:W-:Y:S01]  /*1c30*/  BAR.SYNC.DEFER_BLOCKING 0x0 ;  /* 0x0000000000007b1d */ /* 0x010fe20000010000 */
[----:B------:R-:W-:Y:S01]  /*1c40*/  ULEA UR21, UR5, UR20, 0x3 ;  /* 0x0000001405157291 */ /* 0x000fe2000f8e183f */
[----:B-1----:R-:W-:Y:S01]  /*1c50*/  @!P2 IMAD.MOV.U32 R4, RZ, RZ, 0x5000 ;  /* 0x00005000ff04a424 */ /* 0x002fe200078e00ff */
[----:B------:R-:W-:Y:S01]  /*1c60*/  ELECT P0, URZ, PT ;  /* 0x00000000003f782f */ /* 0x000fe20003800000 */
[----:B------:R-:W-:Y:S01]  /*1c70*/  IMAD.U32 R3, RZ, RZ, UR4 ;  /* 0x00000004ff037e24 */ /* 0x000fe2000f8e00ff */
[----:B------:R-:W-:Y:S02]  /*1c80*/  ULEA UR12, UR5, UR20, 0xe ;  /* 0x00000014050c7291 */ /* 0x000fe4000f8e703f */
[C---:B------:R-:W-:Y:S02]  /*1c90*/  ISETP.LT.U32.AND P0, PT, R2.reuse, 0x20, P0 ;  /* 0x000000200200780c */ /* 0x040fe40000701070 */
[----:B------:R-:W-:Y:S02]  /*1ca0*/  ELECT P1, URZ, PT ;  /* 0x00000000003f782f */ /* 0x000fe40003820000 */
[----:B------:R-:W-:Y:S01]  /*1cb0*/  SHF.L.U32 R3, R3, 0x1f, RZ ;  /* 0x0000001f03037819 */ /* 0x000fe200000006ff */
[----:B------:R-:W-:Y:S01]  /*1cc0*/  ULEA UR16, UR5, UR20, 0xc ;  /* 0x0000001405107291 */ /* 0x000fe2000f8e603f */
[----:B------:R-:W-:Y:S01]  /*1cd0*/  ISETP.LT.U32.AND P1, PT, R2, 0x20, P1 ;  /* 0x000000200200780c */ /* 0x000fe20000f21070 */
[----:B------:R-:W-:-:S02]  /*1ce0*/  UMOV UR19, UR14 ;  /* 0x0000000e00137c82 */ /* 0x000fc40008000000 */
[----:B------:R-:W-:Y:S02]  /*1cf0*/  UIADD3 UR16, UR16, 0xc000, URZ ;  /* 0x0000c00010107890 */ /* 0x000fe4000fffe03f */
[----:B---3--:R-:W-:Y:S02]  /*1d00*/  USHF.R.U32.HI UR8, URZ, 0x4, UR12 ;  /* 0x000000043f087899 */ /* 0x008fe4000801160c */
[----:B------:R-:W-:Y:S01]  /*1d10*/  USHF.R.U32.HI UR10, URZ, 0x4, UR16 ;  /* 0x000000043f0a7899 */ /* 0x000fe20008011610 */
[----:B------:R-:W-:Y:S01]  /*1d20*/  VOTEU.ANY UP0, P0 ;  /* 0x00000000003f7886 */ /* 0x000fe20000000100 */
[----:B------:R-:W-:Y:S01]  /*1d30*/  VOTEU.ANY UP2, P0 ;  /* 0x00000000003f7886 */ /* 0x000fe20000040100 */
[----:B------:R-:W-:Y:S01]  /*1d40*/  USGXT.U32 UR8, UR8, 0xe ;  /* 0x0000000e0808789a */ /* 0x000fe20008000000 */
[----:B------:R1:W-:Y:S01]  /*1d50*/  @!P2 SYNCS.ARRIVE.TRANS64 RZ, [UR21+0xf000], R4 ;  /* 0x00f00004ffffa9a7 */ /* 0x0003e20008000015 */
[----:B------:R3:W-:Y:S06]  /*1d60*/  MEMBAR.ALL.CTA ;  /* 0x0000000000007992 */ /* 0x0007ec0000008000 */
[----:B---3--:R-:W3:Y:S01]  /*1d70*/  FENCE.VIEW.ASYNC.S ;  /* 0x00000000000073c6 */ /* 0x008ee20000000000 */
[----:B------:R-:W-:Y:S01]  /*1d80*/  @UP0 UIADD3 UR13, UR21, 0xf000, URZ ;  /* 0x0000f000150d0890 */ /* 0x000fe2000fffe03f */
[----:B------:R-:W-:Y:S01]  /*1d90*/  @UP0 UMOV UR6, UR28 ;  /* 0x0000001c00060c82 */ /* 0x000fe20008000000 */
[----:B------:R-:W-:Y:S01]  /*1da0*/  @UP0 UMOV UR7, UR29 ;  /* 0x0000001d00070c82 */ /* 0x000fe20008000000 */
[----:B---3--:R-:W-:Y:S01]  /*1db0*/  VOTEU.ANY UP1, P1 ;  /* 0x00000000003f7886 */ /* 0x008fe20000820100 */
[----:B------:R-:W-:Y:S01]  /*1dc0*/  VOTEU.ANY UP3, P1 ;  /* 0x00000000003f7886 */ /* 0x000fe20000860100 */
[----:B------:R-:W-:Y:S01]  /*1dd0*/  USGXT.U32 UR10, UR10, 0xe ;  /* 0x0000000e0a0a789a */ /* 0x000fe20008000000 */
[----:B------:R-:W-:-:S02]  /*1de0*/  UMOV UR9, 0x80000020 ;  /* 0x8000002000097882 */ /* 0x000fc40000000000 */
[----:B------:R-:W-:Y:S01]  /*1df0*/  @UP1 UIADD3 UR17, UR21, 0xf000, URZ ;  /* 0x0000f00015111890 */ /* 0x000fe2000fffe03f */
[----:B------:R-:W-:Y:S01]  /*1e00*/  @UP1 UMOV UR24, UR30 ;  /* 0x0000001e00181c82 */ /* 0x000fe20008000000 */
[----:B------:R-:W-:Y:S01]  /*1e10*/  @UP1 UMOV UR25, UR31 ;  /* 0x0000001f00191c82 */ /* 0x000fe20008000000 */
[----:B------:R-:W-:Y:S01]  /*1e20*/  UMOV UR11, 0x40000040 ;  /* 0x40000040000b7882 */ /* 0x000fe20000000000 */
[----:B------:R-:W-:Y:S06]  /*1e30*/  BAR.SYNC.DEFER_BLOCKING 0x0 ;  /* 0x0000000000007b1d */ /* 0x000fec0000010000 */
[----:B------:R1:W-:Y:S02]  /*1e40*/  @UP2 UTMALDG.2D [UR12], [UR6] ;  /* 0x0000000c060025b4 */ /* 0x0003e40008008000 */
[----:B------:R-:W-:Y:S06]  /*1e50*/  BAR.SYNC.DEFER_BLOCKING 0x0 ;  /* 0x0000000000007b1d */ /* 0x000fec0000010000 */
[----:B------:R1:W-:Y:S02]  /*1e60*/  @UP3 UTMALDG.2D [UR16], [UR24] ;  /* 0x00000010180035b4 */ /* 0x0003e40008008000 */
[----:B------:R-:W-:Y:S06]  /*1e70*/  BAR.SYNC.DEFER_BLOCKING 0x0 ;  /* 0x0000000000007b1d */ /* 0x000fec0000010000 */
[----:B------:R-:W3:Y:S02]  /*1e80*/  SYNCS.PHASECHK.TRANS64.TRYWAIT P0, [UR21+0xf000], R3 ;  /* 0x00f00003ff0075a7 */ /* 0x000ee40008000155 */
[----:B-1-3--:R-:W-:Y:S05]  /*1e90*/  @!P0 BRA `(.L_x_48) ;  /* 0x0000000800688947 */ /* 0x00afea0003800000 */
.L_x_50:
[----:B------:R-:W-:Y:S02]  /*1ea0*/  WARPGROUP.DEPBAR.LE gsb0, 0x0 ;  /* 0x00008000000079c5 */ /* 0x000fe40000010000 */
[----:B------:R-:W-:Y:S01]  /*1eb0*/  WARPGROUP.ARRIVE ;  /* 0x00000000000079c5 */ /* 0x000fe20000000000 */
[----:B------:R-:W-:Y:S01]  /*1ec0*/  UIADD3 UR24, UP0, UR8, 0x2, URZ ;  /* 0x0000000208187890 */ /* 0x000fe2000ff1e03f */
[----:B------:R-:W1:Y:S01]  /*1ed0*/  LDC R3, c[0x0][0x230] ;  /* 0x00008c00ff037b82 */ /* 0x000e620000000800 */
[----:B------:R-:W-:Y:S01]  /*1ee0*/  UMOV UR6, URZ ;  /* 0x0000003f00067c82 */ /* 0x000fe20008000000 */
[----:B------:R-:W-:Y:S01]  /*1ef0*/  UMOV UR26, 0x80 ;  /* 0x00000080001a7882 */ /* 0x000fe20000000000 */
[----:B------:R-:W-:Y:S01]  /*1f00*/  UIADD3.X UR25, UR6, -0x7fffffe0, URZ, UP0, !UPT ;  /* 0x8000002006197890 */ /* 0x000fe200087fe43f */
[----:B------:R-:W-:Y:S01]  /*1f10*/  HGMMA.64x64x16.F32.BF16 R120, gdesc[UR8].tnspB, R120 ;  /* 0x40e00000087879f0 */ /* 0x000fe20008701878 */
[----:B------:R-:W-:Y:S01]  /*1f20*/  UMOV UR27, 0x40000040 ;  /* 0x40000040001b7882 */ /* 0x000fe20000000000 */
[----:B------:R-:W-:Y:S01]  /*1f30*/  UMOV UR6, UR10 ;  /* 0x0000000a00067c82 */ /* 0x000fe20008000000 */
[----:B------:R-:W-:Y:S01]  /*1f40*/  UMOV UR7, URZ ;  /* 0x0000003f00077c82 */ /* 0x000fe20008000000 */
[----:B------:R-:W-:-:S02]  /*1f50*/  UIADD3.64 UR8, UR24, 0xfe, URZ ;  /* 0x000000fe18087897 */ /* 0x000fc4000fffe03f */
[----:B------:R-:W-:Y:S02]  /*1f60*/  UIADD3.64 UR26, UR6, UR26, URZ ;  /* 0x0000001a061a7297 */ /* 0x000fe4000fffe03f */
[----:B------:R-:W-:Y:S02]  /*1f70*/  UIADD3.64 UR36, UR24, 0x100, URZ ;  /* 0x0000010018247897 */ /* 0x000fe4000fffe03f */
[----:B------:R-:W-:Y:S02]  /*1f80*/  UIADD3 UR14, UR14, 0x20, URZ ;  /* 0x000000200e0e7890 */ /* 0x000fe4000fffe03f */
[----:B------:R-:W-:Y:S01]  /*1f90*/  UIADD3 UR5, UR5, 0x1, URZ ;  /* 0x0000000105057890 */ /* 0x000fe2000fffe03f */
[----:B------:R-:W-:Y:S01]  /*1fa0*/  UMOV UR38, UR26 ;  /* 0x0000001a00267c82 */ /* 0x000fe20008000000 */
[----:B------:R-:W-:Y:S02]  /*1fb0*/  UMOV UR39, UR27 ;  /* 0x0000001b00277c82 */ /* 0x000fe40008000000 */
[----:B------:R-:W-:Y:S01]  /*1fc0*/  UISETP.NE.U32.AND UP0, UPT, UR5, 0x3, UPT ;  /* 0x000000030500788c */ /* 0x000fe2000bf05070 */
[----:B-1----:R-:W-:-:S03]  /*1fd0*/  ISETP.LE.AND P0, PT, R3, UR14, PT ;  /* 0x0000000e03007c0c */ /* 0x002fc6000bf03270 */
[----:B------:R-:W-:Y:S02]  /*1fe0*/  USEL UR6, URZ, 0x1, UP0 ;  /* 0x000000013f067887 */ /* 0x000fe40008000000 */
[----:B------:R-:W-:Y:S02]  /*1ff0*/  USEL UR5, UR5, URZ, UP0 ;  /* 0x0000003f05057287 */ /* 0x000fe40008000000 */
[----:B------:R-:W-:Y:S01]  /*2000*/  ULOP3.LUT UR4, UR4, UR6, URZ, 0x3c, !UPT ;  /* 0x0000000604047292 */ /* 0x000fe2000f8e3c3f */
[----:B------:R-:W-:Y:S04]  /*2010*/  HGMMA.64x64x16.F32.BF16 R120, gdesc[UR24].tnspB, R120 ;  /* 0x40e00000187879f0 */ /* 0x000fe80008701878 */
[----:B------:R-:W-:Y:S01]  /*2020*/  HGMMA.64x64x16.F32.BF16 R88, gdesc[UR8].tnspB, R88 ;  /* 0x40e00000085879f0 */ /* 0x000fe20008701858 */
[----:B------:R-:W-:-:S03]  /*2030*/  UIADD3.64 UR8, UR24, 0x1fe, URZ ;  /* 0x000001fe18087897 */ /* 0x000fc6000fffe03f */
[----:B------:R-:W-:Y:S01]  /*2040*/  HGMMA.64x64x16.F32.BF16 R88, gdesc[UR36].tnspB, R88 ;  /* 0x40e00000245879f0 */ /* 0x000fe20008701858 */
[----:B------:R-:W-:Y:S01]  /*2050*/  UIADD3.64 UR36, UR24, 0x200, URZ ;  /* 0x0000020018247897 */ /* 0x000fe2000fffe03f */
[----:B------:R-:W-:-:S04]  /*2060*/  UMOV UR38, UR26 ;  /* 0x0000001a00267c82 */ /* 0x000fc80008000000 */
[----:B------:R-:W-:Y:S01]  /*2070*/  HGMMA.64x64x16.F32.BF16 R56, gdesc[UR8].tnspB, R56 ;  /* 0x40e00000083879f0 */ /* 0x000fe20008701838 */
[----:B------:R-:W-:Y:S01]  /*2080*/  UIADD3.64 UR8, UR24, 0x2fe, URZ ;  /* 0x000002fe18087897 */ /* 0x000fe2000fffe03f */
[----:B------:R-:W-:Y:S01]  /*2090*/  UMOV UR39, UR27 ;  /* 0x0000001b00277c82 */ /* 0x000fe20008000000 */
[----:B------:R-:W-:Y:S01]  /*20a0*/  UIADD3.64 UR24, UR24, 0x300, URZ ;  /* 0x0000030018187897 */ /* 0x000fe2000fffe03f */
[----:B------:R-:W-:Y:S06]  /*20b0*/  HGMMA.64x64x16.F32.BF16 R56, gdesc[UR36].tnspB, R56 ;  /* 0x40e00000243879f0 */ /* 0x000fec0008701838 */
[----:B------:R-:W-:Y:S04]  /*20c0*/  HGMMA.64x64x16.F32.BF16 R24, gdesc[UR8].tnspB, R24 ;  /* 0x40e00000081879f0 */ /* 0x000fe80008701818 */
[----:B------:R-:W-:Y:S01]  /*20d0*/  HGMMA.64x64x16.F32.BF16 R24, gdesc[UR24].tnspB, R24, gsb0 ;  /* 0x40e00000181879f0 */ /* 0x000fe20008001818 */
[----:B------:R-:W-:Y:S05]  /*20e0*/  @!P0 BRA `(.L_x_49) ;  /* 0xfffffff800d08947 */ /* 0x000fea000383ffff */
.L_x_47:
[----:B------:R-:W-:Y:S02]  /*20f0*/  WARPGROUP.DEPBAR.LE gsb0, 0x0 ;  /* 0x00008000000079c5 */ /* 0x000fe40000010000 */
[----:B----4-:R-:W-:Y:S01]  /*2100*/  BAR.SYNC.DEFER_BLOCKING 0x0 ;  /* 0x0000000000007b1d */ /* 0x010fe20000010000 */
[C---:B-1----:R-:W-:Y:S01]  /*2110*/  IMAD.SHL.U32 R3, R0.reuse, 0x80, RZ ;  /* 0x0000008000037824 */ /* 0x042fe200078e00ff */
[----:B------:R-:W-:Y:S01]  /*2120*/  ELECT P0, URZ, PT ;  /* 0x00000000003f782f */ /* 0x000fe20003800000 */
[----:B------:R-:W-:Y:S01]  /*2130*/  IMAD.SHL.U32 R4, R0, 0x10, RZ ;  /* 0x0000001000047824 */ /* 0x000fe200078e00ff */
[----:B------:R-:W-:Y:S02]  /*2140*/  F2FP.BF16.F32.PACK_AB R120, R121, R120 ;  /* 0x000000787978723e */ /* 0x000fe400000010ff */
[----:B------:R-:W-:Y:S01]  /*2150*/  LOP3.LUT R3, R3, 0x780, RZ, 0xc0, !PT ;  /* 0x0000078003037812 */ /* 0x000fe200078ec0ff */
[----:B------:R-:W-:Y:S01]  /*2160*/  UMOV UR21, UR18 ;  /* 0x0000001200157c82 */ /* 0x000fe20008000000 */
[----:B------:R-:W-:Y:S01]  /*2170*/  F2FP.BF16.F32.PACK_AB R121, R123, R122 ;  /* 0x0000007a7b79723e */ /* 0x000fe200000010ff */
[----:B------:R-:W-:Y:S01]  /*2180*/  UMOV UR22, UR15 ;  /* 0x0000000f00167c82 */ /* 0x000fe20008000000 */
[----:B------:R-:W-:-:S02]  /*2190*/  LOP3.LUT R3, R3, 0x70, R4, 0xf8, !PT ;  /* 0x0000007003037812 */ /* 0x000fc400078ef804 */
[----:B------:R-:W-:Y:S02]  /*21a0*/  F2FP.BF16.F32.PACK_AB R88, R89, R88 ;  /* 0x000000585958723e */ /* 0x000fe400000010ff */
[----:B------:R-:W-:Y:S01]  /*21b0*/  LOP3.LUT R3, R3, 0x10, R0, 0x78, !PT ;  /* 0x0000001003037812 */ /* 0x000fe200078e7800 */
[----:B------:R-:W-:Y:S01]  /*21c0*/  IMAD.SHL.U32 R0, R0, 0x40, RZ ;  /* 0x0000004000007824 */ /* 0x000fe200078e00ff */
[----:B------:R-:W-:Y:S02]  /*21d0*/  ISETP.LT.U32.AND P0, PT, R2, 0x20, P0 ;  /* 0x000000200200780c */ /* 0x000fe40000701070 */
[----:B------:R-:W-:Y:S02]  /*21e0*/  F2FP.BF16.F32.PACK_AB R122, R125, R124 ;  /* 0x0000007c7d7a723e */ /* 0x000fe400000010ff */
[----:B------:R-:W-:Y:S02]  /*21f0*/  LOP3.LUT R0, R3, 0x1800, R0, 0xf8, !PT ;  /* 0x0000180003007812 */ /* 0x000fe400078ef800 */
[----:B------:R-:W-:Y:S01]  /*2200*/  F2FP.BF16.F32.PACK_AB R123, R127, R126 ;  /* 0x0000007e7f7b723e */ /* 0x000fe200000010ff */
[----:B------:R-:W1:Y:S02]  /*2210*/  @!P2 SYNCS.CCTL.IV [UR20+0xf000] ;  /* 0x00f00000ff00a9b1 */ /* 0x000e640008000014 */
[----:B-1----:R-:W-:Y:S01]  /*2220*/  BAR.SYNC.DEFER_BLOCKING 0x0 ;  /* 0x0000000000007b1d */ /* 0x002fe20000010000 */
[C---:B------:R-:W-:Y:S01]  /*2230*/  LOP3.LUT R3, R0.reuse, 0x20, RZ, 0x3c, !PT ;  /* 0x0000002000037812 */ /* 0x040fe200078e3cff */
[----:B------:R-:W-:Y:S01]  /*2240*/  VIADD R2, R0, UR20 ;  /* 0x0000001400027c36 */ /* 0x000fe20008000000 */
[----:B------:R-:W-:-:S02]  /*2250*/  F2FP.BF16.F32.PACK_AB R89, R91, R90 ;  /* 0x0000005a5b59723e */ /* 0x000fc400000010ff */
[----:B------:R-:W-:Y:S01]  /*2260*/  F2FP.BF16.F32.PACK_AB R56, R57, R56 ;  /* 0x000000383938723e */ /* 0x000fe200000010ff */
[----:B------:R-:W-:Y:S01]  /*2270*/  VIADD R3, R3, UR20 ;  /* 0x0000001403037c36 */ /* 0x000fe20008000000 */
[----:B------:R-:W-:Y:S01]  /*2280*/  F2FP.BF16.F32.PACK_AB R90, R93, R92 ;  /* 0x0000005c5d5a723e */ /* 0x000fe200000010ff */
[----:B------:R-:W-:Y:S01]  /*2290*/  VOTEU.ANY UP0, P0 ;  /* 0x00000000003f7886 */ /* 0x000fe20000000100 */
[----:B------:R-:W-:Y:S01]  /*22a0*/  F2FP.BF16.F32.PACK_AB R91, R95, R94 ;  /* 0x0000005e5f5b723e */ /* 0x000fe200000010ff */
[----:B------:R-:W-:Y:S01]  /*22b0*/  VOTEU.ANY UP1, P0 ;  /* 0x00000000003f7886 */ /* 0x000fe20000020100 */
[----:B------:R-:W-:Y:S02]  /*22c0*/  F2FP.BF16.F32.PACK_AB R57, R59, R58 ;  /* 0x0000003a3b39723e */ /* 0x000fe400000010ff */
[----:B------:R-:W-:Y:S01]  /*22d0*/  F2FP.BF16.F32.PACK_AB R24, R25, R24 ;  /* 0x000000181918723e */ /* 0x000fe200000010ff */
[----:B---3--:R-:W-:Y:S01]  /*22e0*/  @UP0 UMOV UR6, UR32 ;  /* 0x0000002000060c82 */ /* 0x008fe20008000000 */
[----:B------:R-:W-:Y:S01]  /*22f0*/  F2FP.BF16.F32.PACK_AB R128, R129, R128 ;  /* 0x000000808180723e */ /* 0x000fe200000010ff */
[----:B------:R-:W-:Y:S01]  /*2300*/  @UP0 UMOV UR7, UR33 ;  /* 0x0000002100070c82 */ /* 0x000fe20008000000 */
[----:B------:R-:W-:-:S02]  /*2310*/  F2FP.BF16.F32.PACK_AB R58, R61, R60 ;  /* 0x0000003c3d3a723e */ /* 0x000fc400000010ff */
[----:B------:R-:W-:Y:S02]  /*2320*/  F2FP.BF16.F32.PACK_AB R59, R63, R62 ;  /* 0x0000003e3f3b723e */ /* 0x000fe400000010ff */
[----:B------:R-:W-:Y:S02]  /*2330*/  F2FP.BF16.F32.PACK_AB R25, R27, R26 ;  /* 0x0000001a1b19723e */ /* 0x000fe400000010ff */
[----:B------:R-:W-:Y:S01]  /*2340*/  F2FP.BF16.F32.PACK_AB R129, R131, R130 ;  /* 0x000000828381723e */ /* 0x000fe200000010ff */
[----:B------:R-:W1:Y:S02]  /*2350*/  @!P2 SYNCS.CCTL.IV [UR20+0xf008] ;  /* 0x00f00800ff00a9b1 */ /* 0x000e640008000014 */
[----:B-1----:R-:W-:Y:S01]  /*2360*/  BAR.SYNC.DEFER_BLOCKING 0x0 ;  /* 0x0000000000007b1d */ /* 0x002fe20000010000 */
[----:B------:R-:W-:Y:S02]  /*2370*/  F2FP.BF16.F32.PACK_AB R96, R97, R96 ;  /* 0x000000606160723e */ /* 0x000fe400000010ff */
[----:B------:R-:W-:-:S02]  /*2380*/  F2FP.BF16.F32.PACK_AB R26, R29, R28 ;  /* 0x0000001c1d1a723e */ /* 0x000fc400000010ff */
[----:B------:R-:W-:Y:S02]  /*2390*/  F2FP.BF16.F32.PACK_AB R27, R31, R30 ;  /* 0x0000001e1f1b723e */ /* 0x000fe400000010ff */
[----:B------:R-:W-:Y:S02]  /*23a0*/  LOP3.LUT R4, R0, 0x40, RZ, 0x3c, !PT ;  /* 0x0000004000047812 */ /* 0x000fe400078e3cff */
[----:B------:R-:W-:Y:S02]  /*23b0*/  F2FP.BF16.F32.PACK_AB R130, R133, R132 ;  /* 0x000000848582723e */ /* 0x000fe400000010ff */
[----:B------:R-:W-:Y:S01]  /*23c0*/  F2FP.BF16.F32.PACK_AB R131, R135, R134 ;  /* 0x000000868783723e */ /* 0x000fe200000010ff */
[----:B------:R-:W-:Y:S01]  /*23d0*/  VIADD R4, R4, UR20 ;  /* 0x0000001404047c36 */ /* 0x000fe20008000000 */
[----:B------:R-:W-:Y:S02]  /*23e0*/  F2FP.BF16.F32.PACK_AB R97, R99, R98 ;  /* 0x000000626361723e */ /* 0x000fe400000010ff */
[----:B------:R-:W-:-:S02]  /*23f0*/  F2FP.BF16.F32.PACK_AB R64, R65, R64 ;  /* 0x000000404140723e */ /* 0x000fc400000010ff */
[----:B------:R-:W-:Y:S02]  /*2400*/  F2FP.BF16.F32.PACK_AB R98, R101, R100 ;  /* 0x000000646562723e */ /* 0x000fe400000010ff */
[----:B------:R-:W-:Y:S02]  /*2410*/  F2FP.BF16.F32.PACK_AB R99, R103, R102 ;  /* 0x000000666763723e */ /* 0x000fe400000010ff */
[----:B------:R-:W-:Y:S02]  /*2420*/  F2FP.BF16.F32.PACK_AB R65, R67, R66 ;  /* 0x000000424341723e */ /* 0x000fe400000010ff */
[----:B------:R-:W-:Y:S01]  /*2430*/  F2FP.BF16.F32.PACK_AB R32, R33, R32 ;  /* 0x000000202120723e */ /* 0x000fe200000010ff */
[----:B------:R-:W1:Y:S02]  /*2440*/  @!P2 SYNCS.CCTL.IV [UR20+0xf010] ;  /* 0x00f01000ff00a9b1 */ /* 0x000e640008000014 */
[----:B-1----:R-:W-:Y:S01]  /*2450*/  STSM.16.M88.4 [R2], R120 ;  /* 0x0000007802007844 */ /* 0x002fe20000000200 */
[----:B------:R-:W-:-:S02]  /*2460*/  F2FP.BF16.F32.PACK_AB R136, R137, R136 ;  /* 0x000000888988723e */ /* 0x000fc400000010ff */
[----:B------:R-:W-:Y:S01]  /*2470*/  F2FP.BF16.F32.PACK_AB R66, R69, R68 ;  /* 0x000000444542723e */ /* 0x000fe200000010ff */
[----:B------:R-:W-:Y:S01]  /*2480*/  STSM.16.M88.4 [R2+0x2000], R88 ;  /* 0x0020005802007844 */ /* 0x000fe20000000200 */
[----:B------:R-:W-:Y:S02]  /*2490*/  F2FP.BF16.F32.PACK_AB R67, R71, R70 ;  /* 0x000000464743723e */ /* 0x000fe400000010ff */
[----:B------:R-:W-:Y:S01]  /*24a0*/  F2FP.BF16.F32.PACK_AB R33, R35, R34 ;  /* 0x000000222321723e */ /* 0x000fe200000010ff */
[----:B------:R-:W-:Y:S01]  /*24b0*/  STSM.16.M88.4 [R2+0x4000], R56 ;  /* 0x0040003802007844 */ /* 0x000fe20000000200 */
[----:B------:R-:W-:Y:S02]  /*24c0*/  F2FP.BF16.F32.PACK_AB R137, R139, R138 ;  /* 0x0000008a8b89723e */ /* 0x000fe400000010ff */
[----:B------:R-:W-:Y:S01]  /*24d0*/  F2FP.BF16.F32.PACK_AB R104, R105, R104 ;  /* 0x000000686968723e */ /* 0x000fe200000010ff */
[----:B------:R-:W-:Y:S01]  /*24e0*/  STSM.16.M88.4 [R2+0x6000], R24 ;  /* 0x0060001802007844 */ /* 0x000fe20000000200 */
[----:B------:R-:W-:-:S02]  /*24f0*/  F2FP.BF16.F32.PACK_AB R34, R37, R36 ;  /* 0x000000242522723e */ /* 0x000fc400000010ff */
[----:B------:R-:W-:Y:S01]  /*2500*/  F2FP.BF16.F32.PACK_AB R35, R39, R38 ;  /* 0x000000262723723e */ /* 0x000fe200000010ff */
[----:B------:R-:W-:Y:S01]  /*2510*/  STSM.16.M88.4 [R3], R128 ;  /* 0x0000008003007844 */ /* 0x000fe20000000200 */
[----:B------:R-:W-:Y:S02]  /*2520*/  LOP3.LUT R0, R0, 0x60, RZ, 0x3c, !PT ;  /* 0x0000006000007812 */ /* 0x000fe400078e3cff */
[----:B------:R-:W-:Y:S01]  /*2530*/  F2FP.BF16.F32.PACK_AB R138, R141, R140 ;  /* 0x0000008c8d8a723e */ /* 0x000fe200000010ff */
[----:B------:R-:W-:Y:S01]  /*2540*/  STSM.16.M88.4 [R3+0x2000], R96 ;  /* 0x0020006003007844 */ /* 0x000fe20000000200 */
[----:B------:R-:W-:Y:S01]  /*2550*/  F2FP.BF16.F32.PACK_AB R139, R143, R142 ;  /* 0x0000008e8f8b723e */ /* 0x000fe200000010ff */
[----:B------:R-:W-:Y:S01]  /*2560*/  VIADD R0, R0, UR20 ;  /* 0x0000001400007c36 */ /* 0x000fe20008000000 */
[----:B------:R-:W-:Y:S01]  /*2570*/  F2FP.BF16.F32.PACK_AB R105, R107, R106 ;  /* 0x0000006a6b69723e */ /* 0x000fe200000010ff */
[----:B------:R-:W-:Y:S01]  /*2580*/  STSM.16.M88.4 [R3+0x4000], R64 ;  /* 0x0040004003007844 */ /* 0x000fe20000000200 */
[----:B------:R-:W-:-:S02]  /*2590*/  F2FP.BF16.F32.PACK_AB R72, R73, R72 ;  /* 0x000000484948723e */ /* 0x000fc400000010ff */
[----:B------:R-:W-:Y:S01]  /*25a0*/  F2FP.BF16.F32.PACK_AB R106, R109, R108 ;  /* 0x0000006c6d6a723e */ /* 0x000fe200000010ff */
[----:B------:R-:W-:Y:S01]  /*25b0*/  STSM.16.M88.4 [R3+0x6000], R32 ;  /* 0x0060002003007844 */ /* 0x000fe20000000200 */
[----:B------:R-:W-:Y:S02]  /*25c0*/  F2FP.BF16.F32.PACK_AB R107, R111, R110 ;  /* 0x0000006e6f6b723e */ /* 0x000fe400000010ff */
[----:B------:R-:W-:Y:S01]  /*25d0*/  F2FP.BF16.F32.PACK_AB R73, R75, R74 ;  /* 0x0000004a4b49723e */ /* 0x000fe200000010ff */
[----:B------:R-:W-:Y:S01]  /*25e0*/  STSM.16.M88.4 [R4], R136 ;  /* 0x0000008804007844 */ /* 0x000fe20000000200 */
[----:B------:R-:W-:Y:S02]  /*25f0*/  F2FP.BF16.F32.PACK_AB R40, R41, R40 ;  /* 0x000000282928723e */ /* 0x000fe400000010ff */
[----:B------:R-:W-:Y:S01]  /*2600*/  F2FP.BF16.F32.PACK_AB R144, R145, R144 ;  /* 0x000000909190723e */ /* 0x000fe200000010ff */
[----:B------:R-:W-:Y:S01]  /*2610*/  STSM.16.M88.4 [R4+0x2000], R104 ;  /* 0x0020006804007844 */ /* 0x000fe20000000200 */
[----:B------:R-:W-:-:S02]  /*2620*/  F2FP.BF16.F32.PACK_AB R74, R77, R76 ;  /* 0x0000004c4d4a723e */ /* 0x000fc400000010ff */
[----:B------:R-:W-:Y:S02]  /*2630*/  F2FP.BF16.F32.PACK_AB R75, R79, R78 ;  /* 0x0000004e4f4b723e */ /* 0x000fe400000010ff */
[----:B------:R-:W-:Y:S02]  /*2640*/  F2FP.BF16.F32.PACK_AB R41, R43, R42 ;  /* 0x0000002a2b29723e */ /* 0x000fe400000010ff */
[----:B------:R-:W-:Y:S01]  /*2650*/  F2FP.BF16.F32.PACK_AB R145, R147, R146 ;  /* 0x000000929391723e */ /* 0x000fe200000010ff */
[----:B------:R-:W-:Y:S01]  /*2660*/  STSM.16.M88.4 [R4+0x4000], R72 ;  /* 0x0040004804007844 */ /* 0x000fe20000000200 */
[----:B------:R-:W-:Y:S02]  /*2670*/  F2FP.BF16.F32.PACK_AB R112, R113, R112 ;  /* 0x000000707170723e */ /* 0x000fe400000010ff */
[----:B------:R-:W-:Y:S02]  /*2680*/  F2FP.BF16.F32.PACK_AB R42, R45, R44 ;  /* 0x0000002c2d2a723e */ /* 0x000fe400000010ff */
[----:B------:R-:W-:-:S02]  /*2690*/  F2FP.BF16.F32.PACK_AB R43, R47, R46 ;  /* 0x0000002e2f2b723e */ /* 0x000fc400000010ff */
[----:B------:R-:W-:Y:S02]  /*26a0*/  F2FP.BF16.F32.PACK_AB R146, R149, R148 ;  /* 0x000000949592723e */ /* 0x000fe400000010ff */
[----:B------:R-:W-:Y:S01]  /*26b0*/  F2FP.BF16.F32.PACK_AB R147, R151, R150 ;  /* 0x000000969793723e */ /* 0x000fe200000010ff */
[----:B------:R-:W-:Y:S01]  /*26c0*/  STSM.16.M88.4 [R4+0x6000], R40 ;  /* 0x0060002804007844 */ /* 0x000fe20000000200 */
[----:B------:R-:W-:Y:S02]  /*26d0*/  F2FP.BF16.F32.PACK_AB R113, R115, R114 ;  /* 0x000000727371723e */ /* 0x000fe400000010ff */
[----:B------:R-:W-:Y:S01]  /*26e0*/  F2FP.BF16.F32.PACK_AB R80, R81, R80 ;  /* 0x000000505150723e */ /* 0x000fe200000010ff */
[----:B------:R-:W-:Y:S01]  /*26f0*/  STSM.16.M88.4 [R0], R144 ;  /* 0x0000009000007844 */ /* 0x000fe20000000200 */
[----:B------:R-:W-:Y:S02]  /*2700*/  F2FP.BF16.F32.PACK_AB R114, R117, R116 ;  /* 0x000000747572723e */ /* 0x000fe400000010ff */
[----:B------:R-:W-:-:S02]  /*2710*/  F2FP.BF16.F32.PACK_AB R115, R119, R118 ;  /* 0x000000767773723e */ /* 0x000fc400000010ff */
[----:B------:R-:W-:Y:S02]  /*2720*/  F2FP.BF16.F32.PACK_AB R81, R83, R82 ;  /* 0x000000525351723e */ /* 0x000fe400000010ff */
[----:B------:R-:W-:Y:S01]  /*2730*/  F2FP.BF16.F32.PACK_AB R48, R49, R48 ;  /* 0x000000303130723e */ /* 0x000fe200000010ff */
[----:B------:R-:W-:Y:S01]  /*2740*/  STSM.16.M88.4 [R0+0x2000], R112 ;  /* 0x0020007000007844 */ /* 0x000fe20000000200 */
[----:B------:R-:W-:Y:S02]  /*2750*/  F2FP.BF16.F32.PACK_AB R82, R85, R84 ;  /* 0x000000545552723e */ /* 0x000fe400000010ff */
[----:B------:R-:W-:Y:S02]  /*2760*/  F2FP.BF16.F32.PACK_AB R83, R87, R86 ;  /* 0x000000565753723e */ /* 0x000fe400000010ff */
[----:B------:R-:W-:Y:S02]  /*2770*/  F2FP.BF16.F32.PACK_AB R49, R51, R50 ;  /* 0x000000323331723e */ /* 0x000fe400000010ff */
[----:B------:R-:W-:Y:S01]  /*2780*/  F2FP.BF16.F32.PACK_AB R50, R53, R52 ;  /* 0x000000343532723e */ /* 0x000fe200000010ff */
[----:B------:R-:W-:Y:S01]  /*2790*/  STSM.16.M88.4 [R0+0x4000], R80 ;  /* 0x0040005000007844 */ /* 0x000fe20000000200 */
[----:B------:R-:W-:-:S05]  /*27a0*/  F2FP.BF16.F32.PACK_AB R51, R55, R54 ;  /* 0x000000363733723e */ /* 0x000fca00000010ff */
[----:B------:R-:W-:Y:S01]  /*27b0*/  STSM.16.M88.4 [R0+0x6000], R48 ;  /* 0x0060003000007844 */ /* 0x000fe20000000200 */
[----:B------:R1:W-:Y:S06]  /*27c0*/  MEMBAR.ALL.CTA ;  /* 0x0000000000007992 */ /* 0x0003ec0000008000 */
[----:B-1----:R-:W1:Y:S02]  /*27d0*/  FENCE.VIEW.ASYNC.S ;  /* 0x00000000000073c6 */ /* 0x002e640000000000 */
[----:B-1----:R-:W-:Y:S06]  /*27e0*/  BAR.SYNC.DEFER_BLOCKING 0x0 ;  /* 0x0000000000007b1d */ /* 0x002fec0000010000 */
[----:B------:R1:W-:Y:S01]  /*27f0*/  @UP1 UTMASTG.2D [UR20], [UR6] ;  /* 0x00000014060013b5 */ /* 0x0003e20008008000 */
[----:B------:R0:W-:Y:S01]  /*2800*/  UTMACMDFLUSH ;  /* 0x00000000000079b7 */ /* 0x0001e20000000000 */
[----:B------:R-:W-:-:S04]  /*2810*/  DEPBAR.LE SB0, 0x0 ;  /* 0x000080000000791a */ /* 0x000fc80000000000 */
[----:B------:R-:W-:Y:S06]  /*2820*/  BAR.SYNC.DEFER_BLOCKING 0x0 ;  /* 0x0000000000007b1d */ /* 0x000fec0000010000 */
[----:B-1----:R-:W-:Y:S05]  /*2830*/  EXIT ;  /* 0x000000000000794d */ /* 0x002fea0003800000 */
.L_x_48:
[----:B------:R-:W1:Y:S02]  /*2840*/  SYNCS.PHASECHK.TRANS64.TRYWAIT P0, [UR21+0xf000], R3 ;  /* 0x00f00003ff0075a7 */ /* 0x000e640008000155 */
[----:B-1----:R-:W-:Y:S05]  /*2850*/  @!P0 BRA `(.L_x_48) ;  /* 0xfffffffc00f88947 */ /* 0x002fea000383ffff */
[----:B------:R-:W-:Y:S05]  /*2860*/  BRA `(.L_x_50) ;  /* 0xfffffff4008c7947 */ /* 0x000fea000383ffff */
.L_x_51:
[----:B------:R-:W-:-:S00]  /*2870*/  BRA `(.L_x_51) ;  /* 0xfffffffc00fc7947 */ /* 0x000fc0000383ffff */
[----:B------:R-:W-:-:S00]  /*2880*/  NOP ;  /* 0x0000000000007918 */ /* 0x000fc00000000000 */
[----:B------:R-:W-:-:S00]  /*2890*/  NOP ;  /* 0x0000000000007918 */ /* 0x000fc00000000000 */
[----:B------:R-:W-:-:S00]  /*28a0*/  NOP ;  /* 0x0000000000007918 */ /* 0x000fc00000000000 */
[----:B------:R-:W-:-:S00]  /*28b0*/  NOP ;  /* 0x0000000000007918 */ /* 0x000fc00000000000 */
[----:B------:R-:W-:-:S00]  /*28c0*/  NOP ;  /* 0x0000000000007918 */ /* 0x000fc00000000000 */
[----:B------:R-:W-:-:S00]  /*28d0*/  NOP ;  /* 0x0000000000007918 */ /* 0x000fc00000000000 */
[----:B------:R-:W-:-:S00]  /*28e0*/  NOP ;  /* 0x0000000000007918 */ /* 0x000fc00000000000 */
[----:B------:R-:W-:-:S00]  /*28f0*/  NOP ;  /* 0x0000000000007918 */ /* 0x000fc00000000000 */
.L_x_52:


//--------------------- .nv.shared.gluon_wgmma    --------------------------
	.section	.nv.shared.gluon_wgmma,"aw",@nobits
	.sectionflags	@""
	.align	16
	.zero		1024


//--------------------- .nv.shared.reserved.0     --------------------------
	.section	.nv.shared.reserved.0,"aw",@nobits
	.weak		__nv_reservedSMEM_offset_0_alias
	.size		__nv_reservedSMEM_offset_0_alias, 0, 0
	.other		__nv_reservedSMEM_offset_0_alias,@"STO_CUDA_RESERVED_SHARED STV_DEFAULT"
__nv_reservedSMEM_offset_0_alias:
	.zero		0


//--------------------- .nv.constant0.gluon_wgmma --------------------------
	.section	.nv.constant0.gluon_wgmma,"a",@progbits
	.sectionflags	@""
	.align	4
.nv.constant0.gluon_wgmma:
	.zero		608


//--------------------- SYMBOLS --------------------------

	.type		.nv.reservedSmem.offset0,@object
	.size		.nv.reservedSmem.offset0,0x4
